//
// Generated by NVIDIA NVVM Compiler
//
// Compiler Build ID: CL-36424714
// Cuda compilation tools, release 13.0, V13.0.88
// Based on NVVM 20.0.0
//

.version 9.0
.target sm_100
.address_size 64

	// .globl	_Z19sia2_edd_gpu_kernelPKfPKiS0_S0_S0_S2_S2_PfS3_S3_S3_S3_S3_ii

.visible .entry _Z19sia2_edd_gpu_kernelPKfPKiS0_S0_S0_S2_S2_PfS3_S3_S3_S3_S3_ii(
	.param .u64 .ptr .align 1 _Z19sia2_edd_gpu_kernelPKfPKiS0_S0_S0_S2_S2_PfS3_S3_S3_S3_S3_ii_param_0,
	.param .u64 .ptr .align 1 _Z19sia2_edd_gpu_kernelPKfPKiS0_S0_S0_S2_S2_PfS3_S3_S3_S3_S3_ii_param_1,
	.param .u64 .ptr .align 1 _Z19sia2_edd_gpu_kernelPKfPKiS0_S0_S0_S2_S2_PfS3_S3_S3_S3_S3_ii_param_2,
	.param .u64 .ptr .align 1 _Z19sia2_edd_gpu_kernelPKfPKiS0_S0_S0_S2_S2_PfS3_S3_S3_S3_S3_ii_param_3,
	.param .u64 .ptr .align 1 _Z19sia2_edd_gpu_kernelPKfPKiS0_S0_S0_S2_S2_PfS3_S3_S3_S3_S3_ii_param_4,
	.param .u64 .ptr .align 1 _Z19sia2_edd_gpu_kernelPKfPKiS0_S0_S0_S2_S2_PfS3_S3_S3_S3_S3_ii_param_5,
	.param .u64 .ptr .align 1 _Z19sia2_edd_gpu_kernelPKfPKiS0_S0_S0_S2_S2_PfS3_S3_S3_S3_S3_ii_param_6,
	.param .u64 .ptr .align 1 _Z19sia2_edd_gpu_kernelPKfPKiS0_S0_S0_S2_S2_PfS3_S3_S3_S3_S3_ii_param_7,
	.param .u64 .ptr .align 1 _Z19sia2_edd_gpu_kernelPKfPKiS0_S0_S0_S2_S2_PfS3_S3_S3_S3_S3_ii_param_8,
	.param .u64 .ptr .align 1 _Z19sia2_edd_gpu_kernelPKfPKiS0_S0_S0_S2_S2_PfS3_S3_S3_S3_S3_ii_param_9,
	.param .u64 .ptr .align 1 _Z19sia2_edd_gpu_kernelPKfPKiS0_S0_S0_S2_S2_PfS3_S3_S3_S3_S3_ii_param_10,
	.param .u64 .ptr .align 1 _Z19sia2_edd_gpu_kernelPKfPKiS0_S0_S0_S2_S2_PfS3_S3_S3_S3_S3_ii_param_11,
	.param .u64 .ptr .align 1 _Z19sia2_edd_gpu_kernelPKfPKiS0_S0_S0_S2_S2_PfS3_S3_S3_S3_S3_ii_param_12,
	.param .u32 _Z19sia2_edd_gpu_kernelPKfPKiS0_S0_S0_S2_S2_PfS3_S3_S3_S3_S3_ii_param_13,
	.param .u32 _Z19sia2_edd_gpu_kernelPKfPKiS0_S0_S0_S2_S2_PfS3_S3_S3_S3_S3_ii_param_14
)
{
	.local .align 4 .b8 	__local_depot0[4416];
	.reg .b64 	%SP;
	.reg .b64 	%SPL;
	.reg .pred 	%p<39>;
	.reg .b32 	%r<150>;
	.reg .b32 	%f<629>;
	.reg .b64 	%rd<362>;

	mov.u64 	%SPL, __local_depot0;
	ld.param.u64 	%rd147, [_Z19sia2_edd_gpu_kernelPKfPKiS0_S0_S0_S2_S2_PfS3_S3_S3_S3_S3_ii_param_2];
	ld.param.u64 	%rd148, [_Z19sia2_edd_gpu_kernelPKfPKiS0_S0_S0_S2_S2_PfS3_S3_S3_S3_S3_ii_param_3];
	ld.param.u64 	%rd149, [_Z19sia2_edd_gpu_kernelPKfPKiS0_S0_S0_S2_S2_PfS3_S3_S3_S3_S3_ii_param_4];
	ld.param.u64 	%rd150, [_Z19sia2_edd_gpu_kernelPKfPKiS0_S0_S0_S2_S2_PfS3_S3_S3_S3_S3_ii_param_6];
	cvta.to.global.u64 	%rd1, %rd148;
	cvta.to.global.u64 	%rd2, %rd147;
	cvta.to.global.u64 	%rd3, %rd149;
	cvta.to.global.u64 	%rd151, %rd150;
	add.u64 	%rd354, %SPL, 1932;
	add.u64 	%rd353, %SPL, 4140;
	add.u64 	%rd352, %SPL, 0;
	add.u64 	%rd7, %SPL, 3312;
	add.u64 	%rd8, %SPL, 3864;
	add.u64 	%rd9, %SPL, 3036;
	add.u64 	%rd10, %SPL, 1656;
	add.u64 	%rd11, %SPL, 1380;
	add.u64 	%rd12, %SPL, 1104;
	add.u64 	%rd13, %SPL, 828;
	add.u64 	%rd14, %SPL, 276;
	add.u64 	%rd15, %SPL, 552;
	add.u64 	%rd16, %SPL, 2760;
	add.u64 	%rd17, %SPL, 2208;
	add.u64 	%rd18, %SPL, 2484;
	add.u64 	%rd19, %SPL, 3588;
	mov.b32 	%r63, 1037100384;
	st.local.u32 	[%rd14], %r63;
	mov.b32 	%r64, 1049314198;
	st.local.u32 	[%rd14+4], %r64;
	add.s64 	%rd339, %rd14, 8;
	mov.b32 	%r65, 1054515134;
	st.local.u32 	[%rd14+8], %r65;
	mov.b32 	%r66, 1057501479;
	st.local.u32 	[%rd14+12], %r66;
	mov.b32 	%r67, 1060672373;
	st.local.u32 	[%rd14+16], %r67;
	mov.b32 	%r68, 1064547910;
	st.local.u32 	[%rd14+20], %r68;
	mov.b32 	%r69, 1067953684;
	st.local.u32 	[%rd14+24], %r69;
	mov.b32 	%r70, 1071560786;
	st.local.u32 	[%rd14+28], %r70;
	mov.b32 	%r71, 1079236362;
	st.local.u32 	[%rd14+32], %r71;
	mov.b32 	%r72, 1041529569;
	st.local.u32 	[%rd15], %r72;
	mov.b32 	%r73, 1053105848;
	st.local.u32 	[%rd15+4], %r73;
	add.s64 	%rd338, %rd15, 8;
	mov.b32 	%r74, 1058390671;
	st.local.u32 	[%rd15+8], %r74;
	mov.b32 	%r75, 1063004406;
	st.local.u32 	[%rd15+12], %r75;
	mov.b32 	%r76, 1068247286;
	st.local.u32 	[%rd15+16], %r76;
	mov.b32 	%r77, 1076677837;
	st.local.u32 	[%rd15+20], %r77;
	mov.u32 	%r78, %ntid.x;
	mov.u32 	%r79, %ctaid.x;
	mov.u32 	%r80, %tid.x;
	mad.lo.s32 	%r1, %r78, %r79, %r80;
	mul.wide.s32 	%rd168, %r1, 4;
	add.s64 	%rd169, %rd151, %rd168;
	ld.global.u32 	%r2, [%rd169];
	setp.eq.s32 	%p3, %r2, 0;
	@%p3 bra 	$L__BB0_44;
	ld.param.u64 	%rd315, [_Z19sia2_edd_gpu_kernelPKfPKiS0_S0_S0_S2_S2_PfS3_S3_S3_S3_S3_ii_param_5];
	ld.param.u64 	%rd314, [_Z19sia2_edd_gpu_kernelPKfPKiS0_S0_S0_S2_S2_PfS3_S3_S3_S3_S3_ii_param_1];
	ld.param.u64 	%rd313, [_Z19sia2_edd_gpu_kernelPKfPKiS0_S0_S0_S2_S2_PfS3_S3_S3_S3_S3_ii_param_0];
	cvta.to.global.u64 	%rd170, %rd313;
	cvta.to.global.u64 	%rd171, %rd314;
	cvta.to.global.u64 	%rd172, %rd315;
	mul.lo.s32 	%r3, %r1, 69;
	add.s64 	%rd174, %rd170, %rd168;
	ld.global.f32 	%f1, [%rd174];
	add.s64 	%rd175, %rd171, %rd168;
	ld.global.u32 	%r4, [%rd175];
	add.s64 	%rd176, %rd172, %rd168;
	ld.global.u32 	%r5, [%rd176];
	add.s32 	%r6, %r2, %r5;
	add.s32 	%r7, %r6, 1;
	setp.lt.s32 	%p4, %r6, 0;
	@%p4 bra 	$L__BB0_8;
	setp.lt.u32 	%p5, %r6, 3;
	mov.b32 	%r132, 0;
	@%p5 bra 	$L__BB0_5;
	and.b32  	%r132, %r7, -4;
	neg.s32 	%r131, %r132;
	add.s64 	%rd324, %rd353, 8;
	add.s64 	%rd323, %rd352, 8;
	add.s64 	%rd322, %rd354, 8;
	mov.u32 	%r130, %r3;
$L__BB0_4:
	mul.wide.s32 	%rd177, %r130, 4;
	add.s64 	%rd178, %rd3, %rd177;
	add.s64 	%rd179, %rd2, %rd177;
	add.s64 	%rd180, %rd1, %rd177;
	ld.global.f32 	%f17, [%rd178];
	st.local.f32 	[%rd323+-8], %f17;
	ld.global.f32 	%f18, [%rd179];
	st.local.f32 	[%rd322+-8], %f18;
	ld.global.f32 	%f19, [%rd180];
	st.local.f32 	[%rd324+-8], %f19;
	ld.global.f32 	%f20, [%rd178+4];
	st.local.f32 	[%rd323+-4], %f20;
	ld.global.f32 	%f21, [%rd179+4];
	st.local.f32 	[%rd322+-4], %f21;
	ld.global.f32 	%f22, [%rd180+4];
	st.local.f32 	[%rd324+-4], %f22;
	ld.global.f32 	%f23, [%rd178+8];
	st.local.f32 	[%rd323], %f23;
	ld.global.f32 	%f24, [%rd179+8];
	st.local.f32 	[%rd322], %f24;
	ld.global.f32 	%f25, [%rd180+8];
	st.local.f32 	[%rd324], %f25;
	ld.global.f32 	%f26, [%rd178+12];
	st.local.f32 	[%rd323+4], %f26;
	ld.global.f32 	%f27, [%rd179+12];
	st.local.f32 	[%rd322+4], %f27;
	ld.global.f32 	%f28, [%rd180+12];
	st.local.f32 	[%rd324+4], %f28;
	add.s32 	%r131, %r131, 4;
	add.s32 	%r130, %r130, 4;
	add.s64 	%rd324, %rd324, 16;
	add.s64 	%rd323, %rd323, 16;
	add.s64 	%rd322, %rd322, 16;
	setp.ne.s32 	%p6, %r131, 0;
	@%p6 bra 	$L__BB0_4;
$L__BB0_5:
	and.b32  	%r15, %r7, 3;
	setp.eq.s32 	%p7, %r15, 0;
	@%p7 bra 	$L__BB0_8;
	mul.wide.u32 	%rd181, %r132, 4;
	add.s64 	%rd327, %rd353, %rd181;
	add.s64 	%rd326, %rd354, %rd181;
	add.s64 	%rd325, %rd352, %rd181;
	add.s32 	%r134, %r132, %r3;
	neg.s32 	%r133, %r15;
$L__BB0_7:
	.pragma "nounroll";
	mul.wide.s32 	%rd182, %r134, 4;
	add.s64 	%rd183, %rd1, %rd182;
	add.s64 	%rd184, %rd2, %rd182;
	add.s64 	%rd185, %rd3, %rd182;
	ld.global.f32 	%f29, [%rd185];
	st.local.f32 	[%rd325], %f29;
	ld.global.f32 	%f30, [%rd184];
	st.local.f32 	[%rd326], %f30;
	ld.global.f32 	%f31, [%rd183];
	st.local.f32 	[%rd327], %f31;
	add.s64 	%rd327, %rd327, 4;
	add.s64 	%rd326, %rd326, 4;
	add.s64 	%rd325, %rd325, 4;
	add.s32 	%r134, %r134, 1;
	add.s32 	%r133, %r133, 1;
	setp.ne.s32 	%p8, %r133, 0;
	@%p8 bra 	$L__BB0_7;
$L__BB0_8:
	ld.param.u32 	%r128, [_Z19sia2_edd_gpu_kernelPKfPKiS0_S0_S0_S2_S2_PfS3_S3_S3_S3_S3_ii_param_14];
	mov.f32 	%f625, 0f3F800000;
	setp.eq.s32 	%p9, %r128, 9;
	@%p9 bra 	$L__BB0_11;
	ld.param.u32 	%r129, [_Z19sia2_edd_gpu_kernelPKfPKiS0_S0_S0_S2_S2_PfS3_S3_S3_S3_S3_ii_param_14];
	setp.ne.s32 	%p10, %r129, 6;
	@%p10 bra 	$L__BB0_12;
	ld.param.u32 	%r127, [_Z19sia2_edd_gpu_kernelPKfPKiS0_S0_S0_S2_S2_PfS3_S3_S3_S3_S3_ii_param_13];
	mul.wide.s32 	%rd188, %r127, 4;
	add.s64 	%rd189, %rd15, %rd188;
	ld.local.f32 	%f625, [%rd189+-4];
	bra.uni 	$L__BB0_12;
$L__BB0_11:
	ld.param.u32 	%r126, [_Z19sia2_edd_gpu_kernelPKfPKiS0_S0_S0_S2_S2_PfS3_S3_S3_S3_S3_ii_param_13];
	mul.wide.s32 	%rd186, %r126, 4;
	add.s64 	%rd187, %rd14, %rd186;
	ld.local.f32 	%f625, [%rd187+-4];
$L__BB0_12:
	setp.lt.s32 	%p11, %r6, 0;
	@%p11 bra 	$L__BB0_21;
	setp.lt.u32 	%p12, %r6, 3;
	mov.b32 	%r137, 0;
	@%p12 bra 	$L__BB0_16;
	and.b32  	%r137, %r7, -4;
	neg.s32 	%r135, %r137;
	add.s64 	%rd340, %rd13, 8;
	add.s64 	%rd337, %rd12, 8;
	add.s64 	%rd336, %rd16, 8;
	add.s64 	%rd335, %rd17, 8;
	add.s64 	%rd334, %rd18, 8;
	add.s64 	%rd333, %rd11, 8;
	add.s64 	%rd332, %rd19, 8;
	add.s64 	%rd331, %rd7, 8;
	add.s64 	%rd330, %rd8, 8;
	add.s64 	%rd329, %rd10, 8;
	add.s64 	%rd328, %rd9, 8;
$L__BB0_15:
	.pragma "nounroll";
	mov.b32 	%r85, 0;
	st.local.u32 	[%rd340+-8], %r85;
	st.local.u32 	[%rd339+-8], %r85;
	st.local.u32 	[%rd338+-8], %r85;
	st.local.u32 	[%rd336+-8], %r85;
	st.local.u32 	[%rd335+-8], %r85;
	st.local.u32 	[%rd334+-8], %r85;
	st.local.u32 	[%rd332+-8], %r85;
	st.local.u32 	[%rd331+-8], %r85;
	st.local.u32 	[%rd330+-8], %r85;
	st.local.u32 	[%rd328+-8], %r85;
	st.local.u32 	[%rd329+-8], %r85;
	st.local.u32 	[%rd333+-8], %r85;
	st.local.u32 	[%rd337+-8], %r85;
	st.local.u32 	[%rd340+-4], %r85;
	st.local.u32 	[%rd339+-4], %r85;
	st.local.u32 	[%rd338+-4], %r85;
	st.local.u32 	[%rd336+-4], %r85;
	st.local.u32 	[%rd335+-4], %r85;
	st.local.u32 	[%rd334+-4], %r85;
	st.local.u32 	[%rd332+-4], %r85;
	st.local.u32 	[%rd331+-4], %r85;
	st.local.u32 	[%rd330+-4], %r85;
	st.local.u32 	[%rd328+-4], %r85;
	st.local.u32 	[%rd329+-4], %r85;
	st.local.u32 	[%rd333+-4], %r85;
	st.local.u32 	[%rd337+-4], %r85;
	st.local.u32 	[%rd340], %r85;
	st.local.u32 	[%rd339], %r85;
	st.local.u32 	[%rd338], %r85;
	st.local.u32 	[%rd336], %r85;
	st.local.u32 	[%rd335], %r85;
	st.local.u32 	[%rd334], %r85;
	st.local.u32 	[%rd332], %r85;
	st.local.u32 	[%rd331], %r85;
	st.local.u32 	[%rd330], %r85;
	st.local.u32 	[%rd328], %r85;
	st.local.u32 	[%rd329], %r85;
	st.local.u32 	[%rd333], %r85;
	st.local.u32 	[%rd337], %r85;
	st.local.u32 	[%rd340+4], %r85;
	st.local.u32 	[%rd339+4], %r85;
	st.local.u32 	[%rd338+4], %r85;
	st.local.u32 	[%rd336+4], %r85;
	st.local.u32 	[%rd335+4], %r85;
	st.local.u32 	[%rd334+4], %r85;
	st.local.u32 	[%rd332+4], %r85;
	st.local.u32 	[%rd331+4], %r85;
	st.local.u32 	[%rd330+4], %r85;
	st.local.u32 	[%rd328+4], %r85;
	st.local.u32 	[%rd329+4], %r85;
	st.local.u32 	[%rd333+4], %r85;
	st.local.u32 	[%rd337+4], %r85;
	add.s32 	%r135, %r135, 4;
	add.s64 	%rd340, %rd340, 16;
	add.s64 	%rd339, %rd339, 16;
	add.s64 	%rd338, %rd338, 16;
	add.s64 	%rd337, %rd337, 16;
	add.s64 	%rd336, %rd336, 16;
	add.s64 	%rd335, %rd335, 16;
	add.s64 	%rd334, %rd334, 16;
	add.s64 	%rd333, %rd333, 16;
	add.s64 	%rd332, %rd332, 16;
	add.s64 	%rd331, %rd331, 16;
	add.s64 	%rd330, %rd330, 16;
	add.s64 	%rd329, %rd329, 16;
	add.s64 	%rd328, %rd328, 16;
	setp.ne.s32 	%p13, %r135, 0;
	@%p13 bra 	$L__BB0_15;
$L__BB0_16:
	and.b32  	%r86, %r7, 3;
	setp.eq.s32 	%p14, %r86, 0;
	@%p14 bra 	$L__BB0_21;
	setp.eq.s32 	%p15, %r86, 1;
	@%p15 bra 	$L__BB0_19;
	mul.wide.u32 	%rd190, %r137, 4;
	add.s64 	%rd191, %rd13, %rd190;
	mov.b32 	%r87, 0;
	st.local.u32 	[%rd191], %r87;
	add.s64 	%rd192, %rd14, %rd190;
	st.local.u32 	[%rd192], %r87;
	add.s64 	%rd193, %rd15, %rd190;
	st.local.u32 	[%rd193], %r87;
	add.s64 	%rd194, %rd16, %rd190;
	st.local.u32 	[%rd194], %r87;
	add.s64 	%rd195, %rd17, %rd190;
	st.local.u32 	[%rd195], %r87;
	add.s64 	%rd196, %rd18, %rd190;
	st.local.u32 	[%rd196], %r87;
	add.s64 	%rd197, %rd19, %rd190;
	st.local.u32 	[%rd197], %r87;
	add.s64 	%rd198, %rd7, %rd190;
	st.local.u32 	[%rd198], %r87;
	add.s64 	%rd199, %rd8, %rd190;
	st.local.u32 	[%rd199], %r87;
	add.s64 	%rd200, %rd9, %rd190;
	st.local.u32 	[%rd200], %r87;
	add.s64 	%rd201, %rd10, %rd190;
	st.local.u32 	[%rd201], %r87;
	add.s64 	%rd202, %rd11, %rd190;
	st.local.u32 	[%rd202], %r87;
	add.s64 	%rd203, %rd12, %rd190;
	st.local.u32 	[%rd203], %r87;
	st.local.u32 	[%rd191+4], %r87;
	st.local.u32 	[%rd192+4], %r87;
	st.local.u32 	[%rd193+4], %r87;
	st.local.u32 	[%rd194+4], %r87;
	st.local.u32 	[%rd195+4], %r87;
	st.local.u32 	[%rd196+4], %r87;
	st.local.u32 	[%rd197+4], %r87;
	st.local.u32 	[%rd198+4], %r87;
	st.local.u32 	[%rd199+4], %r87;
	st.local.u32 	[%rd200+4], %r87;
	st.local.u32 	[%rd201+4], %r87;
	st.local.u32 	[%rd202+4], %r87;
	st.local.u32 	[%rd203+4], %r87;
	add.s32 	%r137, %r137, 2;
$L__BB0_19:
	and.b32  	%r88, %r6, 1;
	setp.eq.b32 	%p16, %r88, 1;
	@%p16 bra 	$L__BB0_21;
	mul.wide.u32 	%rd204, %r137, 4;
	add.s64 	%rd205, %rd13, %rd204;
	mov.b32 	%r89, 0;
	st.local.u32 	[%rd205], %r89;
	add.s64 	%rd206, %rd14, %rd204;
	st.local.u32 	[%rd206], %r89;
	add.s64 	%rd207, %rd15, %rd204;
	st.local.u32 	[%rd207], %r89;
	add.s64 	%rd208, %rd16, %rd204;
	st.local.u32 	[%rd208], %r89;
	add.s64 	%rd209, %rd17, %rd204;
	st.local.u32 	[%rd209], %r89;
	add.s64 	%rd210, %rd18, %rd204;
	st.local.u32 	[%rd210], %r89;
	add.s64 	%rd211, %rd19, %rd204;
	st.local.u32 	[%rd211], %r89;
	add.s64 	%rd212, %rd7, %rd204;
	st.local.u32 	[%rd212], %r89;
	add.s64 	%rd213, %rd8, %rd204;
	st.local.u32 	[%rd213], %r89;
	add.s64 	%rd214, %rd9, %rd204;
	st.local.u32 	[%rd214], %r89;
	add.s64 	%rd215, %rd10, %rd204;
	st.local.u32 	[%rd215], %r89;
	add.s64 	%rd216, %rd11, %rd204;
	st.local.u32 	[%rd216], %r89;
	add.s64 	%rd217, %rd12, %rd204;
	st.local.u32 	[%rd217], %r89;
$L__BB0_21:
	mov.b32 	%r90, 1065353216;
	st.local.u32 	[%rd7], %r90;
	st.local.u32 	[%rd8], %r90;
	st.local.u32 	[%rd9], %r90;
	mov.b32 	%r91, 0;
	st.local.u32 	[%rd12], %r91;
	setp.lt.s32 	%p17, %r4, 2;
	add.s32 	%r92, %r5, 1;
	selp.b32 	%r29, %r92, 0, %p17;
	setp.lt.s32 	%p18, %r6, 1;
	@%p18 bra 	$L__BB0_32;
	max.f32 	%f5, %f1, 0f3C23D70A;
	mul.f32 	%f33, %f5, %f5;
	mov.f32 	%f34, 0f3F800000;
	sub.f32 	%f35, %f34, %f33;
	div.rn.f32 	%f36, %f35, 0fBFDBA929;
	add.f32 	%f6, %f36, 0f3F800000;
	neg.s32 	%r139, %r29;
	neg.s32 	%r138, %r6;
	mov.b32 	%r140, 0;
	sqrt.rn.f32 	%f85, %f6;
	mov.u64 	%rd341, %rd16;
	mov.u64 	%rd342, %rd17;
	mov.u64 	%rd343, %rd13;
	mov.u64 	%rd344, %rd15;
	mov.u64 	%rd345, %rd14;
	mov.u64 	%rd346, %rd18;
	mov.u64 	%rd347, %rd19;
	mov.u64 	%rd348, %rd9;
	mov.u64 	%rd349, %rd8;
	mov.u64 	%rd350, %rd12;
	mov.u64 	%rd351, %rd7;
$L__BB0_23:
	setp.eq.s32 	%p20, %r140, 0;
	mov.pred 	%p38, -1;
	@%p20 bra 	$L__BB0_25;
	ld.local.f32 	%f37, [%rd351+-4];
	ld.local.f32 	%f38, [%rd347+-4];
	mul.f32 	%f39, %f37, %f38;
	st.local.f32 	[%rd351], %f39;
	ld.local.f32 	%f40, [%rd350+-4];
	ld.local.f32 	%f41, [%rd345+-4];
	mul.f32 	%f42, %f40, %f41;
	mov.f32 	%f43, 0f3F800000;
	sub.f32 	%f44, %f43, %f42;
	rcp.rn.f32 	%f45, %f44;
	ld.local.f32 	%f46, [%rd343+-4];
	mul.f32 	%f47, %f37, %f46;
	ld.local.f32 	%f48, [%rd349+-4];
	sub.f32 	%f49, %f48, %f37;
	ld.local.f32 	%f50, [%rd341+-4];
	fma.rn.f32 	%f51, %f47, %f40, %f49;
	mul.f32 	%f52, %f45, %f51;
	ld.local.f32 	%f53, [%rd342+-4];
	mul.f32 	%f54, %f53, %f52;
	fma.rn.f32 	%f55, %f37, %f50, %f54;
	st.local.f32 	[%rd349], %f55;
	ld.local.f32 	%f56, [%rd344+-4];
	ld.local.f32 	%f57, [%rd346+-4];
	mul.f32 	%f58, %f57, %f40;
	mul.f32 	%f59, %f45, %f58;
	fma.rn.f32 	%f60, %f53, %f59, %f56;
	st.local.f32 	[%rd350], %f60;
	ld.local.f32 	%f61, [%rd348+-4];
	mul.f32 	%f62, %f45, %f61;
	mul.f32 	%f63, %f62, %f53;
	st.local.f32 	[%rd348], %f63;
	setp.gt.f32 	%p38, %f55, 0f3A83126F;
$L__BB0_25:
	not.pred 	%p21, %p38;
	@%p21 bra 	$L__BB0_31;
	setp.ge.s32 	%p22, %r140, %r5;
	@%p22 bra 	$L__BB0_28;
	ld.local.f32 	%f64, [%rd354];
	mul.f32 	%f626, %f625, %f64;
	bra.uni 	$L__BB0_29;
$L__BB0_28:
	ld.local.f32 	%f626, [%rd354];
$L__BB0_29:
	setp.lt.s32 	%p23, %r4, 2;
	ld.local.f32 	%f65, [%rd353];
	ld.local.f32 	%f66, [%rd352];
	mul.f32 	%f67, %f66, %f66;
	mul.f32 	%f68, %f65, %f67;
	mov.f32 	%f69, 0f3F800000;
	sub.f32 	%f70, %f69, %f68;
	mul.f32 	%f71, %f626, %f70;
	sub.f32 	%f72, %f69, %f67;
	mul.f32 	%f73, %f65, %f72;
	div.rn.f32 	%f74, %f73, %f70;
	sub.f32 	%f75, %f66, %f67;
	div.rn.f32 	%f76, %f75, %f72;
	sub.f32 	%f77, %f69, %f74;
	mul.f32 	%f78, %f77, 0f40400000;
	mul.f32 	%f79, %f76, %f74;
	sub.f32 	%f80, %f69, %f79;
	mul.f32 	%f81, %f78, %f80;
	sqrt.rn.f32 	%f82, %f81;
	mul.f32 	%f83, %f80, 0f3FC00000;
	div.rn.f32 	%f84, %f83, %f82;
	add.s32 	%r94, %r5, 1;
	selp.b32 	%r95, %r94, 0, %p23;
	setp.lt.s32 	%p24, %r140, %r95;
	selp.f32 	%f86, %f5, %f85, %p24;
	selp.f32 	%f10, %f86, %f85, %p23;
	neg.f32 	%f87, %f82;
	mul.f32 	%f88, %f71, %f87;
	fma.rn.f32 	%f89, %f88, 0f3BBB989D, 0f3F000000;
	cvt.sat.f32.f32 	%f90, %f89;
	mov.f32 	%f91, 0f4B400001;
	mov.f32 	%f92, 0f437C0000;
	fma.rm.f32 	%f93, %f90, %f92, %f91;
	add.f32 	%f94, %f93, 0fCB40007F;
	neg.f32 	%f95, %f94;
	fma.rn.f32 	%f96, %f88, 0f3FB8AA3B, %f95;
	fma.rn.f32 	%f97, %f88, 0f32A57060, %f96;
	mov.b32 	%r97, %f93;
	shl.b32 	%r98, %r97, 23;
	mov.b32 	%f98, %r98;
	ex2.approx.ftz.f32 	%f99, %f97;
	mul.f32 	%f100, %f99, %f98;
	add.f32 	%f101, %f84, 0f3F800000;
	mul.f32 	%f102, %f101, %f101;
	div.rn.f32 	%f103, %f102, %f100;
	add.f32 	%f104, %f84, 0fBF800000;
	mul.f32 	%f105, %f104, %f104;
	mul.f32 	%f106, %f105, %f100;
	sub.f32 	%f107, %f103, %f106;
	mul.f32 	%f108, %f101, %f104;
	rcp.rn.f32 	%f109, %f100;
	sub.f32 	%f110, %f109, %f100;
	mul.f32 	%f111, %f108, %f110;
	div.rn.f32 	%f112, %f111, %f107;
	mul.f32 	%f113, %f84, 0f40800000;
	div.rn.f32 	%f114, %f113, %f107;
	neg.f32 	%f115, %f71;
	div.rn.f32 	%f116, %f115, %f10;
	fma.rn.f32 	%f117, %f116, 0f3BBB989D, 0f3F000000;
	cvt.sat.f32.f32 	%f118, %f117;
	fma.rm.f32 	%f119, %f118, %f92, %f91;
	add.f32 	%f120, %f119, 0fCB40007F;
	neg.f32 	%f121, %f120;
	fma.rn.f32 	%f122, %f116, 0f3FB8AA3B, %f121;
	fma.rn.f32 	%f123, %f116, 0f32A57060, %f122;
	mov.b32 	%r99, %f119;
	shl.b32 	%r100, %r99, 23;
	mov.b32 	%f124, %r100;
	ex2.approx.ftz.f32 	%f125, %f123;
	mul.f32 	%f126, %f125, %f124;
	st.local.f32 	[%rd347], %f126;
	mul.f32 	%f127, %f74, 0f3F400000;
	mul.f32 	%f128, %f10, %f127;
	fma.rn.f32 	%f129, %f76, %f77, 0f3F800000;
	mul.f32 	%f130, %f82, %f82;
	mul.f32 	%f131, %f130, %f10;
	mul.f32 	%f132, %f10, %f131;
	sub.f32 	%f133, %f69, %f132;
	div.rn.f32 	%f134, %f129, %f133;
	mul.f32 	%f135, %f128, %f134;
	mul.f32 	%f136, %f74, 0f3F000000;
	mul.f32 	%f137, %f76, 0f40400000;
	mul.f32 	%f138, %f137, %f77;
	mul.f32 	%f139, %f10, %f138;
	fma.rn.f32 	%f140, %f10, %f139, 0f3F800000;
	div.rn.f32 	%f141, %f140, %f133;
	mul.f32 	%f142, %f136, %f141;
	add.f32 	%f143, %f135, %f142;
	sub.f32 	%f144, %f135, %f142;
	fma.rn.f32 	%f145, %f114, %f126, 0fBF800000;
	mul.f32 	%f146, %f112, %f143;
	fma.rn.f32 	%f147, %f145, %f144, %f146;
	st.local.f32 	[%rd343], %f147;
	mul.f32 	%f148, %f144, %f112;
	add.f32 	%f149, %f143, 0fBF800000;
	sub.f32 	%f150, %f148, %f149;
	mul.f32 	%f151, %f126, %f150;
	fma.rn.f32 	%f152, %f143, %f114, %f151;
	st.local.f32 	[%rd341], %f152;
	div.rn.f32 	%f153, %f71, 0fBF7D4961;
	fma.rn.f32 	%f154, %f153, 0f3BBB989D, 0f3F000000;
	cvt.sat.f32.f32 	%f155, %f154;
	fma.rm.f32 	%f156, %f155, %f92, %f91;
	add.f32 	%f157, %f156, 0fCB40007F;
	neg.f32 	%f158, %f157;
	fma.rn.f32 	%f159, %f153, 0f3FB8AA3B, %f158;
	fma.rn.f32 	%f160, %f153, 0f32A57060, %f159;
	mov.b32 	%r101, %f156;
	shl.b32 	%r102, %r101, 23;
	mov.b32 	%f161, %r102;
	ex2.approx.ftz.f32 	%f162, %f160;
	mul.f32 	%f163, %f162, %f161;
	mul.f32 	%f164, %f127, 0f3F7D4961;
	mul.f32 	%f165, %f130, 0fBF7D4961;
	fma.rn.f32 	%f166, %f165, 0f3F7D4961, 0f3F800000;
	div.rn.f32 	%f167, %f129, %f166;
	mul.f32 	%f168, %f164, %f167;
	mul.f32 	%f169, %f138, 0f3F7D4961;
	fma.rn.f32 	%f170, %f169, 0f3F7D4961, 0f3F800000;
	div.rn.f32 	%f171, %f170, %f166;
	mul.f32 	%f172, %f136, %f171;
	add.f32 	%f173, %f168, %f172;
	sub.f32 	%f174, %f168, %f172;
	fma.rn.f32 	%f175, %f114, %f163, 0fBF800000;
	mul.f32 	%f176, %f174, %f175;
	fma.rn.f32 	%f177, %f112, %f173, %f176;
	mul.f32 	%f178, %f112, %f174;
	add.f32 	%f179, %f173, 0fBF800000;
	sub.f32 	%f180, %f178, %f179;
	mul.f32 	%f181, %f180, %f163;
	fma.rn.f32 	%f182, %f114, %f173, %f181;
	mul.f32 	%f183, %f177, 0f3F7D4961;
	fma.rn.f32 	%f184, %f183, 0f3CDE6EEB, 0f00000000;
	mul.f32 	%f185, %f182, 0f3F7D4961;
	fma.rn.f32 	%f186, %f185, 0f3CDE6EEB, 0f00000000;
	div.rn.f32 	%f187, %f71, 0fBF71CFAB;
	fma.rn.f32 	%f188, %f187, 0f3BBB989D, 0f3F000000;
	cvt.sat.f32.f32 	%f189, %f188;
	fma.rm.f32 	%f190, %f189, %f92, %f91;
	add.f32 	%f191, %f190, 0fCB40007F;
	neg.f32 	%f192, %f191;
	fma.rn.f32 	%f193, %f187, 0f3FB8AA3B, %f192;
	fma.rn.f32 	%f194, %f187, 0f32A57060, %f193;
	mov.b32 	%r103, %f190;
	shl.b32 	%r104, %r103, 23;
	mov.b32 	%f195, %r104;
	ex2.approx.ftz.f32 	%f196, %f194;
	mul.f32 	%f197, %f196, %f195;
	mul.f32 	%f198, %f127, 0f3F71CFAB;
	mul.f32 	%f199, %f130, 0fBF71CFAB;
	fma.rn.f32 	%f200, %f199, 0f3F71CFAB, 0f3F800000;
	div.rn.f32 	%f201, %f129, %f200;
	mul.f32 	%f202, %f198, %f201;
	mul.f32 	%f203, %f138, 0f3F71CFAB;
	fma.rn.f32 	%f204, %f203, 0f3F71CFAB, 0f3F800000;
	div.rn.f32 	%f205, %f204, %f200;
	mul.f32 	%f206, %f136, %f205;
	add.f32 	%f207, %f202, %f206;
	sub.f32 	%f208, %f202, %f206;
	fma.rn.f32 	%f209, %f114, %f197, 0fBF800000;
	mul.f32 	%f210, %f208, %f209;
	fma.rn.f32 	%f211, %f112, %f207, %f210;
	mul.f32 	%f212, %f112, %f208;
	add.f32 	%f213, %f207, 0fBF800000;
	sub.f32 	%f214, %f212, %f213;
	mul.f32 	%f215, %f214, %f197;
	fma.rn.f32 	%f216, %f114, %f207, %f215;
	mul.f32 	%f217, %f211, 0f3F71CFAB;
	fma.rn.f32 	%f218, %f217, 0f3D7EFD87, %f184;
	mul.f32 	%f219, %f216, 0f3F71CFAB;
	fma.rn.f32 	%f220, %f219, 0f3D7EFD87, %f186;
	div.rn.f32 	%f221, %f71, 0fBF5D9A02;
	fma.rn.f32 	%f222, %f221, 0f3BBB989D, 0f3F000000;
	cvt.sat.f32.f32 	%f223, %f222;
	fma.rm.f32 	%f224, %f223, %f92, %f91;
	add.f32 	%f225, %f224, 0fCB40007F;
	neg.f32 	%f226, %f225;
	fma.rn.f32 	%f227, %f221, 0f3FB8AA3B, %f226;
	fma.rn.f32 	%f228, %f221, 0f32A57060, %f227;
	mov.b32 	%r105, %f224;
	shl.b32 	%r106, %r105, 23;
	mov.b32 	%f229, %r106;
	ex2.approx.ftz.f32 	%f230, %f228;
	mul.f32 	%f231, %f230, %f229;
	mul.f32 	%f232, %f127, 0f3F5D9A02;
	mul.f32 	%f233, %f130, 0fBF5D9A02;
	fma.rn.f32 	%f234, %f233, 0f3F5D9A02, 0f3F800000;
	div.rn.f32 	%f235, %f129, %f234;
	mul.f32 	%f236, %f232, %f235;
	mul.f32 	%f237, %f138, 0f3F5D9A02;
	fma.rn.f32 	%f238, %f237, 0f3F5D9A02, 0f3F800000;
	div.rn.f32 	%f239, %f238, %f234;
	mul.f32 	%f240, %f136, %f239;
	add.f32 	%f241, %f236, %f240;
	sub.f32 	%f242, %f236, %f240;
	fma.rn.f32 	%f243, %f114, %f231, 0fBF800000;
	mul.f32 	%f244, %f242, %f243;
	fma.rn.f32 	%f245, %f112, %f241, %f244;
	mul.f32 	%f246, %f112, %f242;
	add.f32 	%f247, %f241, 0fBF800000;
	sub.f32 	%f248, %f246, %f247;
	mul.f32 	%f249, %f248, %f231;
	fma.rn.f32 	%f250, %f114, %f241, %f249;
	mul.f32 	%f251, %f245, 0f3F5D9A02;
	fma.rn.f32 	%f252, %f251, 0f3DC2E276, %f218;
	mul.f32 	%f253, %f250, 0f3F5D9A02;
	fma.rn.f32 	%f254, %f253, 0f3DC2E276, %f220;
	div.rn.f32 	%f255, %f71, 0fBF41622F;
	fma.rn.f32 	%f256, %f255, 0f3BBB989D, 0f3F000000;
	cvt.sat.f32.f32 	%f257, %f256;
	fma.rm.f32 	%f258, %f257, %f92, %f91;
	add.f32 	%f259, %f258, 0fCB40007F;
	neg.f32 	%f260, %f259;
	fma.rn.f32 	%f261, %f255, 0f3FB8AA3B, %f260;
	fma.rn.f32 	%f262, %f255, 0f32A57060, %f261;
	mov.b32 	%r107, %f258;
	shl.b32 	%r108, %r107, 23;
	mov.b32 	%f263, %r108;
	ex2.approx.ftz.f32 	%f264, %f262;
	mul.f32 	%f265, %f264, %f263;
	mul.f32 	%f266, %f127, 0f3F41622F;
	mul.f32 	%f267, %f130, 0fBF41622F;
	fma.rn.f32 	%f268, %f267, 0f3F41622F, 0f3F800000;
	div.rn.f32 	%f269, %f129, %f268;
	mul.f32 	%f270, %f266, %f269;
	mul.f32 	%f271, %f138, 0f3F41622F;
	fma.rn.f32 	%f272, %f271, 0f3F41622F, 0f3F800000;
	div.rn.f32 	%f273, %f272, %f268;
	mul.f32 	%f274, %f136, %f273;
	add.f32 	%f275, %f270, %f274;
	sub.f32 	%f276, %f270, %f274;
	fma.rn.f32 	%f277, %f114, %f265, 0fBF800000;
	mul.f32 	%f278, %f276, %f277;
	fma.rn.f32 	%f279, %f112, %f275, %f278;
	mul.f32 	%f280, %f112, %f276;
	add.f32 	%f281, %f275, 0fBF800000;
	sub.f32 	%f282, %f280, %f281;
	mul.f32 	%f283, %f282, %f265;
	fma.rn.f32 	%f284, %f114, %f275, %f283;
	mul.f32 	%f285, %f279, 0f3F41622F;
	fma.rn.f32 	%f286, %f285, 0f3DFF3D7D, %f252;
	mul.f32 	%f287, %f284, 0f3F41622F;
	fma.rn.f32 	%f288, %f287, 0f3DFF3D7D, %f254;
	div.rn.f32 	%f289, %f71, 0fBF1E2D22;
	fma.rn.f32 	%f290, %f289, 0f3BBB989D, 0f3F000000;
	cvt.sat.f32.f32 	%f291, %f290;
	fma.rm.f32 	%f292, %f291, %f92, %f91;
	add.f32 	%f293, %f292, 0fCB40007F;
	neg.f32 	%f294, %f293;
	fma.rn.f32 	%f295, %f289, 0f3FB8AA3B, %f294;
	fma.rn.f32 	%f296, %f289, 0f32A57060, %f295;
	mov.b32 	%r109, %f292;
	shl.b32 	%r110, %r109, 23;
	mov.b32 	%f297, %r110;
	ex2.approx.ftz.f32 	%f298, %f296;
	mul.f32 	%f299, %f298, %f297;
	mul.f32 	%f300, %f127, 0f3F1E2D22;
	mul.f32 	%f301, %f130, 0fBF1E2D22;
	fma.rn.f32 	%f302, %f301, 0f3F1E2D22, 0f3F800000;
	div.rn.f32 	%f303, %f129, %f302;
	mul.f32 	%f304, %f300, %f303;
	mul.f32 	%f305, %f138, 0f3F1E2D22;
	fma.rn.f32 	%f306, %f305, 0f3F1E2D22, 0f3F800000;
	div.rn.f32 	%f307, %f306, %f302;
	mul.f32 	%f308, %f136, %f307;
	add.f32 	%f309, %f304, %f308;
	sub.f32 	%f310, %f304, %f308;
	fma.rn.f32 	%f311, %f114, %f299, 0fBF800000;
	mul.f32 	%f312, %f310, %f311;
	fma.rn.f32 	%f313, %f112, %f309, %f312;
	mul.f32 	%f314, %f112, %f310;
	add.f32 	%f315, %f309, 0fBF800000;
	sub.f32 	%f316, %f314, %f315;
	mul.f32 	%f317, %f316, %f299;
	fma.rn.f32 	%f318, %f114, %f309, %f317;
	mul.f32 	%f319, %f313, 0f3F1E2D22;
	fma.rn.f32 	%f320, %f319, 0f3E192FB2, %f286;
	mul.f32 	%f321, %f318, 0f3F1E2D22;
	fma.rn.f32 	%f322, %f321, 0f3E192FB2, %f288;
	div.rn.f32 	%f323, %f71, 0fBEEA812E;
	fma.rn.f32 	%f324, %f323, 0f3BBB989D, 0f3F000000;
	cvt.sat.f32.f32 	%f325, %f324;
	fma.rm.f32 	%f326, %f325, %f92, %f91;
	add.f32 	%f327, %f326, 0fCB40007F;
	neg.f32 	%f328, %f327;
	fma.rn.f32 	%f329, %f323, 0f3FB8AA3B, %f328;
	fma.rn.f32 	%f330, %f323, 0f32A57060, %f329;
	mov.b32 	%r111, %f326;
	shl.b32 	%r112, %r111, 23;
	mov.b32 	%f331, %r112;
	ex2.approx.ftz.f32 	%f332, %f330;
	mul.f32 	%f333, %f332, %f331;
	mul.f32 	%f334, %f127, 0f3EEA812E;
	mul.f32 	%f335, %f130, 0fBEEA812E;
	fma.rn.f32 	%f336, %f335, 0f3EEA812E, 0f3F800000;
	div.rn.f32 	%f337, %f129, %f336;
	mul.f32 	%f338, %f334, %f337;
	mul.f32 	%f339, %f138, 0f3EEA812E;
	fma.rn.f32 	%f340, %f339, 0f3EEA812E, 0f3F800000;
	div.rn.f32 	%f341, %f340, %f336;
	mul.f32 	%f342, %f136, %f341;
	add.f32 	%f343, %f338, %f342;
	sub.f32 	%f344, %f338, %f342;
	fma.rn.f32 	%f345, %f114, %f333, 0fBF800000;
	mul.f32 	%f346, %f344, %f345;
	fma.rn.f32 	%f347, %f112, %f343, %f346;
	mul.f32 	%f348, %f112, %f344;
	add.f32 	%f349, %f343, 0fBF800000;
	sub.f32 	%f350, %f348, %f349;
	mul.f32 	%f351, %f350, %f333;
	fma.rn.f32 	%f352, %f114, %f343, %f351;
	mul.f32 	%f353, %f347, 0f3EEA812E;
	fma.rn.f32 	%f354, %f353, 0f3E2D375D, %f320;
	mul.f32 	%f355, %f352, 0f3EEA812E;
	fma.rn.f32 	%f356, %f355, 0f3E2D375D, %f322;
	div.rn.f32 	%f357, %f71, 0fBE902E59;
	fma.rn.f32 	%f358, %f357, 0f3BBB989D, 0f3F000000;
	cvt.sat.f32.f32 	%f359, %f358;
	fma.rm.f32 	%f360, %f359, %f92, %f91;
	add.f32 	%f361, %f360, 0fCB40007F;
	neg.f32 	%f362, %f361;
	fma.rn.f32 	%f363, %f357, 0f3FB8AA3B, %f362;
	fma.rn.f32 	%f364, %f357, 0f32A57060, %f363;
	mov.b32 	%r113, %f360;
	shl.b32 	%r114, %r113, 23;
	mov.b32 	%f365, %r114;
	ex2.approx.ftz.f32 	%f366, %f364;
	mul.f32 	%f367, %f366, %f365;
	mul.f32 	%f368, %f127, 0f3E902E59;
	mul.f32 	%f369, %f130, 0fBE902E59;
	fma.rn.f32 	%f370, %f369, 0f3E902E59, 0f3F800000;
	div.rn.f32 	%f371, %f129, %f370;
	mul.f32 	%f372, %f368, %f371;
	mul.f32 	%f373, %f138, 0f3E902E59;
	fma.rn.f32 	%f374, %f373, 0f3E902E59, 0f3F800000;
	div.rn.f32 	%f375, %f374, %f370;
	mul.f32 	%f376, %f136, %f375;
	add.f32 	%f377, %f372, %f376;
	sub.f32 	%f378, %f372, %f376;
	fma.rn.f32 	%f379, %f114, %f367, 0fBF800000;
	mul.f32 	%f380, %f378, %f379;
	fma.rn.f32 	%f381, %f112, %f377, %f380;
	mul.f32 	%f382, %f112, %f378;
	add.f32 	%f383, %f377, 0fBF800000;
	sub.f32 	%f384, %f382, %f383;
	mul.f32 	%f385, %f384, %f367;
	fma.rn.f32 	%f386, %f114, %f377, %f385;
	mul.f32 	%f387, %f381, 0f3E902E59;
	fma.rn.f32 	%f388, %f387, 0f3E3AFC63, %f354;
	mul.f32 	%f389, %f386, 0f3E902E59;
	fma.rn.f32 	%f390, %f389, 0f3E3AFC63, %f356;
	div.rn.f32 	%f391, %f71, 0fBDC295EA;
	fma.rn.f32 	%f392, %f391, 0f3BBB989D, 0f3F000000;
	cvt.sat.f32.f32 	%f393, %f392;
	fma.rm.f32 	%f394, %f393, %f92, %f91;
	add.f32 	%f395, %f394, 0fCB40007F;
	neg.f32 	%f396, %f395;
	fma.rn.f32 	%f397, %f391, 0f3FB8AA3B, %f396;
	fma.rn.f32 	%f398, %f391, 0f32A57060, %f397;
	mov.b32 	%r115, %f394;
	shl.b32 	%r116, %r115, 23;
	mov.b32 	%f399, %r116;
	ex2.approx.ftz.f32 	%f400, %f398;
	mul.f32 	%f401, %f400, %f399;
	mul.f32 	%f402, %f127, 0f3DC295EA;
	mul.f32 	%f403, %f130, 0fBDC295EA;
	fma.rn.f32 	%f404, %f403, 0f3DC295EA, 0f3F800000;
	div.rn.f32 	%f405, %f129, %f404;
	mul.f32 	%f406, %f402, %f405;
	mul.f32 	%f407, %f138, 0f3DC295EA;
	fma.rn.f32 	%f408, %f407, 0f3DC295EA, 0f3F800000;
	div.rn.f32 	%f409, %f408, %f404;
	mul.f32 	%f410, %f136, %f409;
	add.f32 	%f411, %f406, %f410;
	sub.f32 	%f412, %f406, %f410;
	fma.rn.f32 	%f413, %f114, %f401, 0fBF800000;
	mul.f32 	%f414, %f412, %f413;
	fma.rn.f32 	%f415, %f112, %f411, %f414;
	mul.f32 	%f416, %f112, %f412;
	add.f32 	%f417, %f411, 0fBF800000;
	sub.f32 	%f418, %f416, %f417;
	mul.f32 	%f419, %f418, %f401;
	fma.rn.f32 	%f420, %f114, %f411, %f419;
	mul.f32 	%f421, %f415, 0f3DC295EA;
	fma.rn.f32 	%f422, %f421, 0f3E41FF57, %f388;
	mul.f32 	%f423, %f420, 0f3DC295EA;
	fma.rn.f32 	%f424, %f423, 0f3E41FF57, %f390;
	div.rn.f32 	%f425, %f422, 0f3F006353;
	st.local.f32 	[%rd345], %f425;
	div.rn.f32 	%f426, %f424, 0f3F006353;
	st.local.f32 	[%rd342], %f426;
	st.local.f32 	[%rd344], %f425;
	st.local.f32 	[%rd346], %f426;
	setp.ne.s32 	%p25, %r139, 0;
	@%p25 bra 	$L__BB0_31;
	mul.f32 	%f427, %f10, 0f3FA7AE14;
	sub.f32 	%f428, %f5, %f427;
	add.f32 	%f429, %f5, %f427;
	div.rn.f32 	%f430, %f428, %f429;
	mul.f32 	%f431, %f5, 0f3FA7AE14;
	sub.f32 	%f432, %f431, %f10;
	add.f32 	%f433, %f431, %f10;
	div.rn.f32 	%f434, %f432, %f433;
	add.f32 	%f435, %f5, %f5;
	div.rn.f32 	%f436, %f435, %f429;
	div.rn.f32 	%f437, %f435, %f433;
	mul.f32 	%f438, %f430, %f430;
	fma.rn.f32 	%f439, %f434, %f434, %f438;
	mul.f32 	%f440, %f436, %f436;
	fma.rn.f32 	%f441, %f437, %f437, %f440;
	mul.f32 	%f442, %f441, 0f3F000000;
	mul.f32 	%f443, %f442, 0f3FA7AE14;
	mul.f32 	%f444, %f10, %f443;
	div.rn.f32 	%f445, %f444, %f5;
	mul.wide.s32 	%rd218, %r95, 4;
	add.s64 	%rd219, %rd14, %rd218;
	ld.local.f32 	%f446, [%rd219];
	mul.f32 	%f447, %f446, 0f3EE8F5C3;
	mov.f32 	%f448, 0f3F800000;
	sub.f32 	%f449, %f448, %f447;
	rcp.rn.f32 	%f450, %f449;
	add.s64 	%rd220, %rd16, %rd218;
	ld.local.f32 	%f451, [%rd220];
	add.s64 	%rd221, %rd13, %rd218;
	ld.local.f32 	%f452, [%rd221];
	mul.f32 	%f453, %f445, %f452;
	mul.f32 	%f454, %f453, 0f3EE8F5C3;
	mul.f32 	%f455, %f450, %f454;
	add.s64 	%rd222, %rd17, %rd218;
	ld.local.f32 	%f456, [%rd222];
	mul.f32 	%f457, %f456, %f455;
	fma.rn.f32 	%f458, %f445, %f451, %f457;
	st.local.f32 	[%rd220], %f458;
	mul.f32 	%f459, %f450, %f453;
	mul.f32 	%f460, %f459, 0f3F0B851E;
	fma.rn.f32 	%f461, %f439, 0f3F000000, %f460;
	st.local.f32 	[%rd221], %f461;
	mul.f32 	%f462, %f446, 0f3F6FDF3B;
	mul.f32 	%f463, %f450, %f462;
	fma.rn.f32 	%f464, %f463, 0f3F0B851E, 0f3D810625;
	st.local.f32 	[%rd219], %f464;
	add.s64 	%rd223, %rd15, %rd218;
	ld.local.f32 	%f465, [%rd223];
	add.s64 	%rd224, %rd18, %rd218;
	ld.local.f32 	%f466, [%rd224];
	mul.f32 	%f467, %f466, 0f3EE8F5C3;
	mul.f32 	%f468, %f450, %f467;
	fma.rn.f32 	%f469, %f456, %f468, %f465;
	st.local.f32 	[%rd223], %f469;
	mul.f32 	%f470, %f450, 0f3F6FDF3B;
	mul.f32 	%f471, %f470, %f456;
	st.local.f32 	[%rd222], %f471;
	mul.f32 	%f472, %f450, %f466;
	mul.f32 	%f473, %f472, 0f3F0B851E;
	st.local.f32 	[%rd224], %f473;
	add.s64 	%rd225, %rd19, %rd218;
	ld.local.f32 	%f474, [%rd225];
	mul.f32 	%f475, %f445, %f474;
	st.local.f32 	[%rd225], %f475;
$L__BB0_31:
	add.s32 	%r140, %r140, 1;
	add.s64 	%rd354, %rd354, 4;
	add.s64 	%rd353, %rd353, 4;
	add.s64 	%rd352, %rd352, 4;
	add.s64 	%rd351, %rd351, 4;
	add.s64 	%rd350, %rd350, 4;
	add.s32 	%r139, %r139, 1;
	add.s64 	%rd349, %rd349, 4;
	add.s32 	%r138, %r138, 1;
	setp.ne.s32 	%p27, %r138, 0;
	add.s64 	%rd348, %rd348, 4;
	add.s64 	%rd347, %rd347, 4;
	add.s64 	%rd346, %rd346, 4;
	add.s64 	%rd345, %rd345, 4;
	add.s64 	%rd344, %rd344, 4;
	add.s64 	%rd343, %rd343, 4;
	add.s64 	%rd342, %rd342, 4;
	add.s64 	%rd341, %rd341, 4;
	@%p27 bra 	$L__BB0_23;
$L__BB0_32:
	add.s32 	%r38, %r6, 1;
	mul.wide.s32 	%rd226, %r6, 4;
	add.s64 	%rd227, %rd7, %rd226;
	ld.local.f32 	%f476, [%rd227];
	add.s64 	%rd228, %rd19, %rd226;
	ld.local.f32 	%f477, [%rd228];
	mul.f32 	%f478, %f476, %f477;
	st.local.f32 	[%rd227+4], %f478;
	add.s64 	%rd229, %rd12, %rd226;
	ld.local.f32 	%f479, [%rd229];
	add.s64 	%rd230, %rd14, %rd226;
	ld.local.f32 	%f480, [%rd230];
	mul.f32 	%f481, %f479, %f480;
	mov.f32 	%f482, 0f3F800000;
	sub.f32 	%f483, %f482, %f481;
	rcp.rn.f32 	%f484, %f483;
	add.s64 	%rd231, %rd13, %rd226;
	ld.local.f32 	%f485, [%rd231];
	mul.f32 	%f486, %f476, %f485;
	add.s64 	%rd232, %rd8, %rd226;
	ld.local.f32 	%f487, [%rd232];
	sub.f32 	%f488, %f487, %f476;
	add.s64 	%rd233, %rd16, %rd226;
	ld.local.f32 	%f489, [%rd233];
	fma.rn.f32 	%f490, %f486, %f479, %f488;
	mul.f32 	%f491, %f484, %f490;
	add.s64 	%rd234, %rd17, %rd226;
	ld.local.f32 	%f492, [%rd234];
	mul.f32 	%f493, %f492, %f491;
	fma.rn.f32 	%f494, %f476, %f489, %f493;
	st.local.f32 	[%rd232+4], %f494;
	add.s64 	%rd235, %rd15, %rd226;
	ld.local.f32 	%f495, [%rd235];
	add.s64 	%rd236, %rd18, %rd226;
	ld.local.f32 	%f496, [%rd236];
	mul.f32 	%f497, %f496, %f479;
	mul.f32 	%f498, %f484, %f497;
	fma.rn.f32 	%f499, %f492, %f498, %f495;
	st.local.f32 	[%rd229+4], %f499;
	add.s64 	%rd237, %rd9, %rd226;
	ld.local.f32 	%f500, [%rd237];
	mul.f32 	%f501, %f484, %f500;
	mul.f32 	%f502, %f501, %f492;
	st.local.f32 	[%rd237+4], %f502;
	add.s64 	%rd238, %rd10, %rd226;
	mov.b32 	%r119, 0;
	st.local.u32 	[%rd238+4], %r119;
	add.s64 	%rd239, %rd11, %rd226;
	st.local.u32 	[%rd239+4], %r119;
	setp.lt.s32 	%p28, %r6, 0;
	@%p28 bra 	$L__BB0_37;
	and.b32  	%r120, %r6, 3;
	setp.eq.s32 	%p29, %r120, 3;
	mov.u32 	%r143, %r6;
	@%p29 bra 	$L__BB0_36;
	mul.wide.u32 	%rd240, %r38, 4;
	add.s64 	%rd241, %rd11, %rd240;
	ld.local.f32 	%f628, [%rd241];
	add.s64 	%rd242, %rd10, %rd240;
	ld.local.f32 	%f627, [%rd242];
	and.b32  	%r121, %r38, 3;
	neg.s32 	%r141, %r121;
	mov.u32 	%r143, %r6;
$L__BB0_35:
	.pragma "nounroll";
	mul.wide.u32 	%rd243, %r143, 4;
	add.s64 	%rd244, %rd15, %rd243;
	ld.local.f32 	%f503, [%rd244];
	mul.f32 	%f504, %f503, %f628;
	mov.f32 	%f505, 0f3F800000;
	sub.f32 	%f506, %f505, %f504;
	rcp.rn.f32 	%f507, %f506;
	add.s64 	%rd245, %rd13, %rd243;
	ld.local.f32 	%f508, [%rd245];
	add.s64 	%rd246, %rd19, %rd243;
	ld.local.f32 	%f509, [%rd246];
	add.s64 	%rd247, %rd16, %rd243;
	ld.local.f32 	%f510, [%rd247];
	sub.f32 	%f511, %f510, %f509;
	mul.f32 	%f512, %f511, %f628;
	fma.rn.f32 	%f513, %f509, %f627, %f512;
	mul.f32 	%f514, %f507, %f513;
	add.s64 	%rd248, %rd18, %rd243;
	ld.local.f32 	%f515, [%rd248];
	fma.rn.f32 	%f627, %f515, %f514, %f508;
	add.s64 	%rd249, %rd10, %rd243;
	st.local.f32 	[%rd249], %f627;
	add.s64 	%rd250, %rd14, %rd243;
	ld.local.f32 	%f516, [%rd250];
	add.s64 	%rd251, %rd17, %rd243;
	ld.local.f32 	%f517, [%rd251];
	mul.f32 	%f518, %f517, %f628;
	mul.f32 	%f519, %f507, %f518;
	fma.rn.f32 	%f628, %f515, %f519, %f516;
	add.s64 	%rd252, %rd11, %rd243;
	st.local.f32 	[%rd252], %f628;
	add.s32 	%r143, %r143, -1;
	add.s32 	%r141, %r141, 1;
	setp.ne.s32 	%p30, %r141, 0;
	@%p30 bra 	$L__BB0_35;
$L__BB0_36:
	setp.lt.u32 	%p31, %r6, 3;
	@%p31 bra 	$L__BB0_37;
	bra.uni 	$L__BB0_45;
$L__BB0_37:
	setp.lt.s32 	%p33, %r6, 0;
	@%p33 bra 	$L__BB0_44;
	ld.param.u64 	%rd321, [_Z19sia2_edd_gpu_kernelPKfPKiS0_S0_S0_S2_S2_PfS3_S3_S3_S3_S3_ii_param_12];
	ld.param.u64 	%rd320, [_Z19sia2_edd_gpu_kernelPKfPKiS0_S0_S0_S2_S2_PfS3_S3_S3_S3_S3_ii_param_11];
	ld.param.u64 	%rd319, [_Z19sia2_edd_gpu_kernelPKfPKiS0_S0_S0_S2_S2_PfS3_S3_S3_S3_S3_ii_param_10];
	ld.param.u64 	%rd318, [_Z19sia2_edd_gpu_kernelPKfPKiS0_S0_S0_S2_S2_PfS3_S3_S3_S3_S3_ii_param_9];
	ld.param.u64 	%rd317, [_Z19sia2_edd_gpu_kernelPKfPKiS0_S0_S0_S2_S2_PfS3_S3_S3_S3_S3_ii_param_8];
	ld.param.u64 	%rd316, [_Z19sia2_edd_gpu_kernelPKfPKiS0_S0_S0_S2_S2_PfS3_S3_S3_S3_S3_ii_param_7];
	cvta.to.global.u64 	%rd105, %rd316;
	cvta.to.global.u64 	%rd106, %rd317;
	cvta.to.global.u64 	%rd107, %rd320;
	cvta.to.global.u64 	%rd108, %rd318;
	cvta.to.global.u64 	%rd109, %rd319;
	cvta.to.global.u64 	%rd110, %rd321;
	and.b32  	%r45, %r38, 3;
	setp.lt.u32 	%p34, %r6, 3;
	mov.b32 	%r147, 0;
	@%p34 bra 	$L__BB0_41;
	and.b32  	%r147, %r38, -4;
	neg.s32 	%r146, %r147;
	add.s64 	%rd111, %rd105, 8;
	add.s64 	%rd112, %rd106, 8;
	add.s64 	%rd113, %rd108, 8;
	add.s64 	%rd360, %rd12, 8;
	add.s64 	%rd115, %rd109, 8;
	add.s64 	%rd116, %rd107, 8;
	add.s64 	%rd117, %rd110, 8;
	add.s64 	%rd359, %rd11, 8;
	add.s64 	%rd358, %rd7, 8;
	add.s64 	%rd357, %rd8, 8;
	add.s64 	%rd356, %rd9, 8;
	add.s64 	%rd355, %rd10, 8;
	mov.u32 	%r145, %r3;
$L__BB0_40:
	mul.wide.s32 	%rd293, %r145, 4;
	add.s64 	%rd294, %rd111, %rd293;
	add.s64 	%rd295, %rd112, %rd293;
	add.s64 	%rd296, %rd113, %rd293;
	add.s64 	%rd297, %rd115, %rd293;
	add.s64 	%rd298, %rd116, %rd293;
	add.s64 	%rd299, %rd117, %rd293;
	ld.local.f32 	%f595, [%rd358+-8];
	st.global.f32 	[%rd294+-8], %f595;
	ld.local.f32 	%f596, [%rd357+-8];
	st.global.f32 	[%rd295+-8], %f596;
	ld.local.f32 	%f597, [%rd356+-8];
	st.global.f32 	[%rd296+-8], %f597;
	ld.local.f32 	%f598, [%rd355+-8];
	st.global.f32 	[%rd297+-8], %f598;
	ld.local.f32 	%f599, [%rd359+-8];
	st.global.f32 	[%rd298+-8], %f599;
	ld.local.f32 	%f600, [%rd360+-8];
	st.global.f32 	[%rd299+-8], %f600;
	ld.local.f32 	%f601, [%rd358+-4];
	st.global.f32 	[%rd294+-4], %f601;
	ld.local.f32 	%f602, [%rd357+-4];
	st.global.f32 	[%rd295+-4], %f602;
	ld.local.f32 	%f603, [%rd356+-4];
	st.global.f32 	[%rd296+-4], %f603;
	ld.local.f32 	%f604, [%rd355+-4];
	st.global.f32 	[%rd297+-4], %f604;
	ld.local.f32 	%f605, [%rd359+-4];
	st.global.f32 	[%rd298+-4], %f605;
	ld.local.f32 	%f606, [%rd360+-4];
	st.global.f32 	[%rd299+-4], %f606;
	ld.local.f32 	%f607, [%rd358];
	st.global.f32 	[%rd294], %f607;
	ld.local.f32 	%f608, [%rd357];
	st.global.f32 	[%rd295], %f608;
	ld.local.f32 	%f609, [%rd356];
	st.global.f32 	[%rd296], %f609;
	ld.local.f32 	%f610, [%rd355];
	st.global.f32 	[%rd297], %f610;
	ld.local.f32 	%f611, [%rd359];
	st.global.f32 	[%rd298], %f611;
	ld.local.f32 	%f612, [%rd360];
	st.global.f32 	[%rd299], %f612;
	ld.local.f32 	%f613, [%rd358+4];
	st.global.f32 	[%rd294+4], %f613;
	ld.local.f32 	%f614, [%rd357+4];
	st.global.f32 	[%rd295+4], %f614;
	ld.local.f32 	%f615, [%rd356+4];
	st.global.f32 	[%rd296+4], %f615;
	ld.local.f32 	%f616, [%rd355+4];
	st.global.f32 	[%rd297+4], %f616;
	ld.local.f32 	%f617, [%rd359+4];
	st.global.f32 	[%rd298+4], %f617;
	ld.local.f32 	%f618, [%rd360+4];
	st.global.f32 	[%rd299+4], %f618;
	add.s32 	%r146, %r146, 4;
	add.s32 	%r145, %r145, 4;
	add.s64 	%rd360, %rd360, 16;
	add.s64 	%rd359, %rd359, 16;
	add.s64 	%rd358, %rd358, 16;
	add.s64 	%rd357, %rd357, 16;
	add.s64 	%rd356, %rd356, 16;
	add.s64 	%rd355, %rd355, 16;
	setp.ne.s32 	%p35, %r146, 0;
	@%p35 bra 	$L__BB0_40;
$L__BB0_41:
	setp.eq.s32 	%p36, %r45, 0;
	@%p36 bra 	$L__BB0_44;
	mul.wide.u32 	%rd361, %r147, 4;
	add.s32 	%r149, %r147, %r3;
	neg.s32 	%r148, %r45;
$L__BB0_43:
	.pragma "nounroll";
	mul.wide.s32 	%rd300, %r149, 4;
	add.s64 	%rd301, %rd110, %rd300;
	add.s64 	%rd302, %rd107, %rd300;
	add.s64 	%rd303, %rd109, %rd300;
	add.s64 	%rd304, %rd108, %rd300;
	add.s64 	%rd305, %rd106, %rd300;
	add.s64 	%rd306, %rd105, %rd300;
	add.s64 	%rd307, %rd7, %rd361;
	ld.local.f32 	%f619, [%rd307];
	st.global.f32 	[%rd306], %f619;
	add.s64 	%rd308, %rd8, %rd361;
	ld.local.f32 	%f620, [%rd308];
	st.global.f32 	[%rd305], %f620;
	add.s64 	%rd309, %rd9, %rd361;
	ld.local.f32 	%f621, [%rd309];
	st.global.f32 	[%rd304], %f621;
	add.s64 	%rd310, %rd10, %rd361;
	ld.local.f32 	%f622, [%rd310];
	st.global.f32 	[%rd303], %f622;
	add.s64 	%rd311, %rd11, %rd361;
	ld.local.f32 	%f623, [%rd311];
	st.global.f32 	[%rd302], %f623;
	add.s64 	%rd312, %rd12, %rd361;
	ld.local.f32 	%f624, [%rd312];
	st.global.f32 	[%rd301], %f624;
	add.s64 	%rd361, %rd361, 4;
	add.s32 	%r149, %r149, 1;
	add.s32 	%r148, %r148, 1;
	setp.ne.s32 	%p37, %r148, 0;
	@%p37 bra 	$L__BB0_43;
$L__BB0_44:
	ret;
$L__BB0_45:
	mul.wide.u32 	%rd253, %r143, 4;
	add.s64 	%rd254, %rd15, %rd253;
	ld.local.f32 	%f520, [%rd254];
	add.s64 	%rd255, %rd11, %rd253;
	ld.local.f32 	%f521, [%rd255+4];
	mul.f32 	%f522, %f520, %f521;
	mov.f32 	%f523, 0f3F800000;
	sub.f32 	%f524, %f523, %f522;
	rcp.rn.f32 	%f525, %f524;
	add.s64 	%rd256, %rd13, %rd253;
	ld.local.f32 	%f526, [%rd256];
	add.s64 	%rd257, %rd19, %rd253;
	ld.local.f32 	%f527, [%rd257];
	add.s64 	%rd258, %rd10, %rd253;
	ld.local.f32 	%f528, [%rd258+4];
	add.s64 	%rd259, %rd16, %rd253;
	ld.local.f32 	%f529, [%rd259];
	sub.f32 	%f530, %f529, %f527;
	mul.f32 	%f531, %f530, %f521;
	fma.rn.f32 	%f532, %f527, %f528, %f531;
	mul.f32 	%f533, %f525, %f532;
	add.s64 	%rd260, %rd18, %rd253;
	ld.local.f32 	%f534, [%rd260];
	fma.rn.f32 	%f535, %f534, %f533, %f526;
	st.local.f32 	[%rd258], %f535;
	add.s64 	%rd261, %rd14, %rd253;
	ld.local.f32 	%f536, [%rd261];
	add.s64 	%rd262, %rd17, %rd253;
	ld.local.f32 	%f537, [%rd262];
	mul.f32 	%f538, %f537, %f521;
	mul.f32 	%f539, %f525, %f538;
	fma.rn.f32 	%f540, %f534, %f539, %f536;
	st.local.f32 	[%rd255], %f540;
	add.s32 	%r122, %r143, -1;
	mul.wide.u32 	%rd263, %r122, 4;
	add.s64 	%rd264, %rd15, %rd263;
	ld.local.f32 	%f541, [%rd264];
	mul.f32 	%f542, %f541, %f540;
	sub.f32 	%f543, %f523, %f542;
	rcp.rn.f32 	%f544, %f543;
	add.s64 	%rd265, %rd13, %rd263;
	ld.local.f32 	%f545, [%rd265];
	add.s64 	%rd266, %rd19, %rd263;
	ld.local.f32 	%f546, [%rd266];
	add.s64 	%rd267, %rd16, %rd263;
	ld.local.f32 	%f547, [%rd267];
	sub.f32 	%f548, %f547, %f546;
	mul.f32 	%f549, %f548, %f540;
	fma.rn.f32 	%f550, %f546, %f535, %f549;
	mul.f32 	%f551, %f544, %f550;
	add.s64 	%rd268, %rd18, %rd263;
	ld.local.f32 	%f552, [%rd268];
	fma.rn.f32 	%f553, %f552, %f551, %f545;
	add.s64 	%rd269, %rd10, %rd263;
	st.local.f32 	[%rd269], %f553;
	add.s64 	%rd270, %rd14, %rd263;
	ld.local.f32 	%f554, [%rd270];
	add.s64 	%rd271, %rd17, %rd263;
	ld.local.f32 	%f555, [%rd271];
	mul.f32 	%f556, %f555, %f540;
	mul.f32 	%f557, %f544, %f556;
	fma.rn.f32 	%f558, %f552, %f557, %f554;
	add.s64 	%rd272, %rd11, %rd263;
	st.local.f32 	[%rd272], %f558;
	add.s32 	%r123, %r143, -2;
	mul.wide.u32 	%rd273, %r123, 4;
	add.s64 	%rd274, %rd15, %rd273;
	ld.local.f32 	%f559, [%rd274];
	mul.f32 	%f560, %f559, %f558;
	sub.f32 	%f561, %f523, %f560;
	rcp.rn.f32 	%f562, %f561;
	add.s64 	%rd275, %rd13, %rd273;
	ld.local.f32 	%f563, [%rd275];
	add.s64 	%rd276, %rd19, %rd273;
	ld.local.f32 	%f564, [%rd276];
	add.s64 	%rd277, %rd16, %rd273;
	ld.local.f32 	%f565, [%rd277];
	sub.f32 	%f566, %f565, %f564;
	mul.f32 	%f567, %f566, %f558;
	fma.rn.f32 	%f568, %f564, %f553, %f567;
	mul.f32 	%f569, %f562, %f568;
	add.s64 	%rd278, %rd18, %rd273;
	ld.local.f32 	%f570, [%rd278];
	fma.rn.f32 	%f571, %f570, %f569, %f563;
	add.s64 	%rd279, %rd10, %rd273;
	st.local.f32 	[%rd279], %f571;
	add.s64 	%rd280, %rd14, %rd273;
	ld.local.f32 	%f572, [%rd280];
	add.s64 	%rd281, %rd17, %rd273;
	ld.local.f32 	%f573, [%rd281];
	mul.f32 	%f574, %f573, %f558;
	mul.f32 	%f575, %f562, %f574;
	fma.rn.f32 	%f576, %f570, %f575, %f572;
	add.s64 	%rd282, %rd11, %rd273;
	st.local.f32 	[%rd282], %f576;
	add.s32 	%r124, %r143, -3;
	mul.wide.u32 	%rd283, %r124, 4;
	add.s64 	%rd284, %rd15, %rd283;
	ld.local.f32 	%f577, [%rd284];
	mul.f32 	%f578, %f577, %f576;
	sub.f32 	%f579, %f523, %f578;
	rcp.rn.f32 	%f580, %f579;
	add.s64 	%rd285, %rd13, %rd283;
	ld.local.f32 	%f581, [%rd285];
	add.s64 	%rd286, %rd19, %rd283;
	ld.local.f32 	%f582, [%rd286];
	add.s64 	%rd287, %rd16, %rd283;
	ld.local.f32 	%f583, [%rd287];
	sub.f32 	%f584, %f583, %f582;
	mul.f32 	%f585, %f584, %f576;
	fma.rn.f32 	%f586, %f582, %f571, %f585;
	mul.f32 	%f587, %f580, %f586;
	add.s64 	%rd288, %rd18, %rd283;
	ld.local.f32 	%f588, [%rd288];
	fma.rn.f32 	%f589, %f588, %f587, %f581;
	add.s64 	%rd289, %rd10, %rd283;
	st.local.f32 	[%rd289], %f589;
	add.s64 	%rd290, %rd14, %rd283;
	ld.local.f32 	%f590, [%rd290];
	add.s64 	%rd291, %rd17, %rd283;
	ld.local.f32 	%f591, [%rd291];
	mul.f32 	%f592, %f591, %f576;
	mul.f32 	%f593, %f580, %f592;
	fma.rn.f32 	%f594, %f588, %f593, %f590;
	add.s64 	%rd292, %rd11, %rd283;
	st.local.f32 	[%rd292], %f594;
	add.s32 	%r49, %r143, -4;
	setp.gt.s32 	%p32, %r143, 3;
	mov.u32 	%r143, %r49;
	@%p32 bra 	$L__BB0_45;
	bra.uni 	$L__BB0_37;

}


// ===== COMPILED SASS (sm_100) =====

	.target	sm_100

	.elftype	@"ET_EXEC"


//--------------------- .note.nv.tkinfo           --------------------------
	.section	.note.nv.tkinfo,"",@"SHT_NOTE"
	.sectionflags	@"SHF_NOTE_NV_TKINFO"
	.tkinfo
        /*0018*/ 	.word	0x00000002
        /*0030*/ 	.string	""
        /*0030*/ 	.string	"ptxas"
        /*0030*/ 	.string	"Cuda compilation tools, release 13.0, V13.0.88"
        /*0030*/ 	.string	"Build cuda_13.0.r13.0/compiler.36424714_0"
        /*0030*/ 	.string	"-arch sm_100 -m 64 "



//--------------------- .note.nv.cuinfo           --------------------------
	.section	.note.nv.cuinfo,"",@"SHT_NOTE"
	.sectionflags	@"SHF_NOTE_NV_CUINFO"
        /*0018*/ 	.short	0x0002
        /*001a*/ 	.short	0x0064
        /*001c*/ 	.short	0x0082
	.zero		2


//--------------------- .nv.info                  --------------------------
	.section	.nv.info,"",@"SHT_CUDA_INFO"
	.align	4


	//----- nvinfo : EIATTR_REGCOUNT
	.align		4
        /*0000*/ 	.byte	0x04, 0x2f
        /*0002*/ 	.short	(.L_1 - .L_0)
	.align		4
.L_0:
        /*0004*/ 	.word	index@(_Z19sia2_edd_gpu_kernelPKfPKiS0_S0_S0_S2_S2_PfS3_S3_S3_S3_S3_ii)
        /*0008*/ 	.word	0x00000038


	//----- nvinfo : EIATTR_FRAME_SIZE
	.align		4
.L_1:
        /*000c*/ 	.byte	0x04, 0x11
        /*000e*/ 	.short	(.L_3 - .L_2)
	.align		4
.L_2:
        /*0010*/ 	.word	index@($__internal_2_$__cuda_sm3x_div_rn_noftz_f32_slowpath)
        /*0014*/ 	.word	0x00001140


	//----- nvinfo : EIATTR_FRAME_SIZE
	.align		4
.L_3:
        /*0018*/ 	.byte	0x04, 0x11
        /*001a*/ 	.short	(.L_5 - .L_4)
	.align		4
.L_4:
        /*001c*/ 	.word	index@($__internal_1_$__cuda_sm20_sqrt_rn_f32_slowpath)
        /*0020*/ 	.word	0x00001140


	//----- nvinfo : EIATTR_FRAME_SIZE
	.align		4
.L_5:
        /*0024*/ 	.byte	0x04, 0x11
        /*0026*/ 	.short	(.L_7 - .L_6)
	.align		4
.L_6:
        /*0028*/ 	.word	index@($__internal_0_$__cuda_sm20_rcp_rn_f32_slowpath)
        /*002c*/ 	.word	0x00001140


	//----- nvinfo : EIATTR_FRAME_SIZE
	.align		4
.L_7:
        /*0030*/ 	.byte	0x04, 0x11
        /*0032*/ 	.short	(.L_9 - .L_8)
	.align		4
.L_8:
        /*0034*/ 	.word	index@(_Z19sia2_edd_gpu_kernelPKfPKiS0_S0_S0_S2_S2_PfS3_S3_S3_S3_S3_ii)
        /*0038*/ 	.word	0x00001140


	//----- nvinfo : EIATTR_MIN_STACK_SIZE
	.align		4
.L_9:
        /*003c*/ 	.byte	0x04, 0x12
        /*003e*/ 	.short	(.L_11 - .L_10)
	.align		4
.L_10:
        /*0040*/ 	.word	index@(_Z19sia2_edd_gpu_kernelPKfPKiS0_S0_S0_S2_S2_PfS3_S3_S3_S3_S3_ii)
        /*0044*/ 	.word	0x00001140
.L_11:


//--------------------- .nv.compat                --------------------------
	.section	.nv.compat,"",@"SHT_CUDA_COMPAT_INFO"
	.align	4
        /*0000*/ 	.byte	0x02, 0x09, 0x00, 0x00, 0x02, 0x02, 0x01, 0x00, 0x02, 0x05, 0x05, 0x00, 0x03, 0x07, 0x01, 0x01
        /*0010*/ 	.byte	0x02, 0x03, 0x00, 0x00, 0x02, 0x06, 0x01, 0x00, 0x04, 0x0b, 0x08, 0x00, 0x01, 0x00, 0x00, 0x00
        /*0020*/ 	.byte	0x00, 0x00, 0x00, 0x00


//--------------------- .nv.info._Z19sia2_edd_gpu_kernelPKfPKiS0_S0_S0_S2_S2_PfS3_S3_S3_S3_S3_ii --------------------------
	.section	.nv.info._Z19sia2_edd_gpu_kernelPKfPKiS0_S0_S0_S2_S2_PfS3_S3_S3_S3_S3_ii,"",@"SHT_CUDA_INFO"
	.sectionflags	@""
	.align	4


	//----- nvinfo : EIATTR_CUDA_API_VERSION
	.align		4
        /*0000*/ 	.byte	0x04, 0x37
        /*0002*/ 	.short	(.L_13 - .L_12)
.L_12:
        /*0004*/ 	.word	0x00000082


	//----- nvinfo : EIATTR_KPARAM_INFO
	.align		4
.L_13:
        /*0008*/ 	.byte	0x04, 0x17
        /*000a*/ 	.short	(.L_15 - .L_14)
.L_14:
        /*000c*/ 	.word	0x00000000
        /*0010*/ 	.short	0x000e
        /*0012*/ 	.short	0x006c
        /*0014*/ 	.byte	0x00, 0xf0, 0x11, 0x00


	//----- nvinfo : EIATTR_KPARAM_INFO
	.align		4
.L_15:
        /*0018*/ 	.byte	0x04, 0x17
        /*001a*/ 	.short	(.L_17 - .L_16)
.L_16:
        /*001c*/ 	.word	0x00000000
        /*0020*/ 	.short	0x000d
        /*0022*/ 	.short	0x0068
        /*0024*/ 	.byte	0x00, 0xf0, 0x11, 0x00


	//----- nvinfo : EIATTR_KPARAM_INFO
	.align		4
.L_17:
        /*0028*/ 	.byte	0x04, 0x17
        /*002a*/ 	.short	(.L_19 - .L_18)
.L_18:
        /*002c*/ 	.word	0x00000000
        /*0030*/ 	.short	0x000c
        /*0032*/ 	.short	0x0060
        /*0034*/ 	.byte	0x00, 0xf5, 0x21, 0x00


	//----- nvinfo : EIATTR_KPARAM_INFO
	.align		4
.L_19:
        /*0038*/ 	.byte	0x04, 0x17
        /*003a*/ 	.short	(.L_21 - .L_20)
.L_20:
        /*003c*/ 	.word	0x00000000
        /*0040*/ 	.short	0x000b
        /*0042*/ 	.short	0x0058
        /*0044*/ 	.byte	0x00, 0xf5, 0x21, 0x00


	//----- nvinfo : EIATTR_KPARAM_INFO
	.align		4
.L_21:
        /*0048*/ 	.byte	0x04, 0x17
        /*004a*/ 	.short	(.L_23 - .L_22)
.L_22:
        /*004c*/ 	.word	0x00000000
        /*0050*/ 	.short	0x000a
        /*0052*/ 	.short	0x0050
        /*0054*/ 	.byte	0x00, 0xf5, 0x21, 0x00


	//----- nvinfo : EIATTR_KPARAM_INFO
	.align		4
.L_23:
        /*0058*/ 	.byte	0x04, 0x17
        /*005a*/ 	.short	(.L_25 - .L_24)
.L_24:
        /*005c*/ 	.word	0x00000000
        /*0060*/ 	.short	0x0009
        /*0062*/ 	.short	0x0048
        /*0064*/ 	.byte	0x00, 0xf5, 0x21, 0x00


	//----- nvinfo : EIATTR_KPARAM_INFO
	.align		4
.L_25:
        /*0068*/ 	.byte	0x04, 0x17
        /*006a*/ 	.short	(.L_27 - .L_26)
.L_26:
        /*006c*/ 	.word	0x00000000
        /*0070*/ 	.short	0x0008
        /*0072*/ 	.short	0x0040
        /*0074*/ 	.byte	0x00, 0xf5, 0x21, 0x00


	//----- nvinfo : EIATTR_KPARAM_INFO
	.align		4
.L_27:
        /*0078*/ 	.byte	0x04, 0x17
        /*007a*/ 	.short	(.L_29 - .L_28)
.L_28:
        /*007c*/ 	.word	0x00000000
        /*0080*/ 	.short	0x0007
        /*0082*/ 	.short	0x0038
        /*0084*/ 	.byte	0x00, 0xf5, 0x21, 0x00


	//----- nvinfo : EIATTR_KPARAM_INFO
	.align		4
.L_29:
        /*0088*/ 	.byte	0x04, 0x17
        /*008a*/ 	.short	(.L_31 - .L_30)
.L_30:
        /*008c*/ 	.word	0x00000000
        /*0090*/ 	.short	0x0006
        /*0092*/ 	.short	0x0030
        /*0094*/ 	.byte	0x00, 0xf5, 0x21, 0x00


	//----- nvinfo : EIATTR_KPARAM_INFO
	.align		4
.L_31:
        /*0098*/ 	.byte	0x04, 0x17
        /*009a*/ 	.short	(.L_33 - .L_32)
.L_32:
        /*009c*/ 	.word	0x00000000
        /*00a0*/ 	.short	0x0005
        /*00a2*/ 	.short	0x0028
        /*00a4*/ 	.byte	0x00, 0xf5, 0x21, 0x00


	//----- nvinfo : EIATTR_KPARAM_INFO
	.align		4
.L_33:
        /*00a8*/ 	.byte	0x04, 0x17
        /*00aa*/ 	.short	(.L_35 - .L_34)
.L_34:
        /*00ac*/ 	.word	0x00000000
        /*00b0*/ 	.short	0x0004
        /*00b2*/ 	.short	0x0020
        /*00b4*/ 	.byte	0x00, 0xf5, 0x21, 0x00


	//----- nvinfo : EIATTR_KPARAM_INFO
	.align		4
.L_35:
        /*00b8*/ 	.byte	0x04, 0x17
        /*00ba*/ 	.short	(.L_37 - .L_36)
.L_36:
        /*00bc*/ 	.word	0x00000000
        /*00c0*/ 	.short	0x0003
        /*00c2*/ 	.short	0x0018
        /*00c4*/ 	.byte	0x00, 0xf5, 0x21, 0x00


	//----- nvinfo : EIATTR_KPARAM_INFO
	.align		4
.L_37:
        /*00c8*/ 	.byte	0x04, 0x17
        /*00ca*/ 	.short	(.L_39 - .L_38)
.L_38:
        /*00cc*/ 	.word	0x00000000
        /*00d0*/ 	.short	0x0002
        /*00d2*/ 	.short	0x0010
        /*00d4*/ 	.byte	0x00, 0xf5, 0x21, 0x00


	//----- nvinfo : EIATTR_KPARAM_INFO
	.align		4
.L_39:
        /*00d8*/ 	.byte	0x04, 0x17
        /*00da*/ 	.short	(.L_41 - .L_40)
.L_40:
        /*00dc*/ 	.word	0x00000000
        /*00e0*/ 	.short	0x0001
        /*00e2*/ 	.short	0x0008
        /*00e4*/ 	.byte	0x00, 0xf5, 0x21, 0x00


	//----- nvinfo : EIATTR_KPARAM_INFO
	.align		4
.L_41:
        /*00e8*/ 	.byte	0x04, 0x17
        /*00ea*/ 	.short	(.L_43 - .L_42)
.L_42:
        /*00ec*/ 	.word	0x00000000
        /*00f0*/ 	.short	0x0000
        /*00f2*/ 	.short	0x0000
        /*00f4*/ 	.byte	0x00, 0xf5, 0x21, 0x00


	//----- nvinfo : EIATTR_SPARSE_MMA_MASK
	.align		4
.L_43:
        /*00f8*/ 	.byte	0x03, 0x50
        /*00fa*/ 	.short	0x0000


	//----- nvinfo : EIATTR_MAXREG_COUNT
	.align		4
        /*00fc*/ 	.byte	0x03, 0x1b
        /*00fe*/ 	.short	0x00ff


	//----- nvinfo : EIATTR_MERCURY_ISA_VERSION
	.align		4
        /*0100*/ 	.byte	0x03, 0x5f
        /*0102*/ 	.short	0x0101


	//----- nvinfo : EIATTR_VRC_CTA_INIT_COUNT
	.align		4
        /*0104*/ 	.byte	0x02, 0x4a
	.zero		1
	.zero		1


	//----- nvinfo : EIATTR_EXIT_INSTR_OFFSETS
	.align		4
        /*0108*/ 	.byte	0x04, 0x1c
        /*010a*/ 	.short	(.L_45 - .L_44)


	//   ....[0]....
.L_44:
        /*010c*/ 	.word	0x00000220


	//   ....[1]....
        /*0110*/ 	.word	0x00006540


	//   ....[2]....
        /*0114*/ 	.word	0x00006af0


	//   ....[3]....
        /*0118*/ 	.word	0x00006d10


	//----- nvinfo : EIATTR_CRS_STACK_SIZE
	.align		4
.L_45:
        /*011c*/ 	.byte	0x04, 0x1e
        /*011e*/ 	.short	(.L_47 - .L_46)
.L_46:
        /*0120*/ 	.word	0x00000000


	//----- nvinfo : EIATTR_CBANK_PARAM_SIZE
	.align		4
.L_47:
        /*0124*/ 	.byte	0x03, 0x19
        /*0126*/ 	.short	0x0070


	//----- nvinfo : EIATTR_PARAM_CBANK
	.align		4
        /*0128*/ 	.byte	0x04, 0x0a
        /*012a*/ 	.short	(.L_49 - .L_48)
	.align		4
.L_48:
        /*012c*/ 	.word	index@(.nv.constant0._Z19sia2_edd_gpu_kernelPKfPKiS0_S0_S0_S2_S2_PfS3_S3_S3_S3_S3_ii)
        /*0130*/ 	.short	0x0380
        /*0132*/ 	.short	0x0070


	//----- nvinfo : EIATTR_SW_WAR
	.align		4
.L_49:
        /*0134*/ 	.byte	0x04, 0x36
        /*0136*/ 	.short	(.L_51 - .L_50)
.L_50:
        /*0138*/ 	.word	0x00000008
.L_51:


//--------------------- .nv.callgraph             --------------------------
	.section	.nv.callgraph,"",@"SHT_CUDA_CALLGRAPH"
	.align	4
	.sectionentsize	8
	.align		4
        /*0000*/ 	.word	0x00000000
	.align		4
        /*0004*/ 	.word	0xffffffff
	.align		4
        /*0008*/ 	.word	0x00000000
	.align		4
        /*000c*/ 	.word	0xfffffffe
	.align		4
        /*0010*/ 	.word	0x00000000
	.align		4
        /*0014*/ 	.word	0xfffffffd
	.align		4
        /*0018*/ 	.word	0x00000000
	.align		4
        /*001c*/ 	.word	0xfffffffc


//--------------------- .text._Z19sia2_edd_gpu_kernelPKfPKiS0_S0_S0_S2_S2_PfS3_S3_S3_S3_S3_ii --------------------------
	.section	.text._Z19sia2_edd_gpu_kernelPKfPKiS0_S0_S0_S2_S2_PfS3_S3_S3_S3_S3_ii,"ax",@progbits
	.align	128
        .global         _Z19sia2_edd_gpu_kernelPKfPKiS0_S0_S0_S2_S2_PfS3_S3_S3_S3_S3_ii
        .type           _Z19sia2_edd_gpu_kernelPKfPKiS0_S0_S0_S2_S2_PfS3_S3_S3_S3_S3_ii,@function
        .size           _Z19sia2_edd_gpu_kernelPKfPKiS0_S0_S0_S2_S2_PfS3_S3_S3_S3_S3_ii,(.L_x_165 - _Z19sia2_edd_gpu_kernelPKfPKiS0_S0_S0_S2_S2_PfS3_S3_S3_S3_S3_ii)
        .other          _Z19sia2_edd_gpu_kernelPKfPKiS0_S0_S0_S2_S2_PfS3_S3_S3_S3_S3_ii,@"STO_CUDA_ENTRY STV_DEFAULT"
_Z19sia2_edd_gpu_kernelPKfPKiS0_S0_S0_S2_S2_PfS3_S3_S3_S3_S3_ii:
.text._Z19sia2_edd_gpu_kernelPKfPKiS0_S0_S0_S2_S2_PfS3_S3_S3_S3_S3_ii:
[----:B------:R-:W0:Y:S01]  /*0000*/  LDC R1, c[0x0][0x37c] ;  /* 0x0000df00ff017b82 */ /* 0x000e220000000800 */
[----:B------:R-:W1:Y:S07]  /*0010*/  S2R R35, SR_CTAID.X ;  /* 0x0000000000237919 */ /* 0x000e6e0000002500 */
[----:B------:R-:W2:Y:S01]  /*0020*/  LDC.64 R10, c[0x0][0x3b0] ;  /* 0x0000ec00ff0a7b82 */ /* 0x000ea20000000a00 */
[----:B------:R-:W1:Y:S01]  /*0030*/  LDCU UR6, c[0x0][0x360] ;  /* 0x00006c00ff0677ac */ /* 0x000e620008000800 */
[----:B0-----:R-:W-:Y:S01]  /*0040*/  IADD3 R1, PT, PT, R1, -0x1140, RZ ;  /* 0xffffeec001017810 */ /* 0x001fe20007ffe0ff */
[----:B------:R-:W1:Y:S01]  /*0050*/  S2R R0, SR_TID.X ;  /* 0x0000000000007919 */ /* 0x000e620000002100 */
[----:B------:R-:W0:Y:S01]  /*0060*/  LDCU.64 UR4, c[0x0][0x358] ;  /* 0x00006b00ff0477ac */ /* 0x000e220008000a00 */
[----:B-1----:R-:W-:-:S04]  /*0070*/  IMAD R35, R35, UR6, R0 ;  /* 0x0000000623237c24 */ /* 0x002fc8000f8e0200 */
[----:B--2---:R-:W-:-:S05]  /*0080*/  IMAD.WIDE R10, R35, 0x4, R10 ;  /* 0x00000004230a7825 */ /* 0x004fca00078e020a */
[----:B0-----:R0:W2:Y:S01]  /*0090*/  LDG.E R17, desc[UR4][R10.64] ;  /* 0x000000040a117981 */ /* 0x0010a2000c1e1900 */
[----:B------:R-:W-:Y:S01]  /*00a0*/  HFMA2 R2, -RZ, RZ, 1.6357421875, 3.79296875 ;  /* 0x3e8b4396ff027431 */ /* 0x000fe200000001ff */
[----:B------:R-:W-:Y:S01]  /*00b0*/  MOV R3, 0x3eda9fbe ;  /* 0x3eda9fbe00037802 */ /* 0x000fe20000000f00 */
[----:B------:R-:W-:Y:S01]  /*00c0*/  HFMA2 R4, -RZ, RZ, 1.7578125, 0.1610107421875 ;  /* 0x3f083127ff047431 */ /* 0x000fe200000001ff */
[----:B------:R-:W-:Y:S01]  /*00d0*/  MOV R5, 0x3f389375 ;  /* 0x3f38937500057802 */ /* 0x000fe20000000f00 */
[----:B------:R-:W-:Y:S01]  /*00e0*/  HFMA2 R6, -RZ, RZ, 1.8623046875, -0.39208984375 ;  /* 0x3f73b646ff067431 */ /* 0x000fe200000001ff */
[----:B------:R-:W-:Y:S01]  /*00f0*/  MOV R7, 0x3fa7ae14 ;  /* 0x3fa7ae1400077802 */ /* 0x000fe20000000f00 */
[----:B------:R-:W-:Y:S01]  /*0100*/  HFMA2 R8, -RZ, RZ, 1.966796875, -0.5400390625 ;  /* 0x3fdeb852ff087431 */ /* 0x000fe200000001ff */
[----:B------:R-:W-:Y:S01]  /*0110*/  MOV R9, 0x4053d70a ;  /* 0x4053d70a00097802 */ /* 0x000fe20000000f00 */
[----:B------:R-:W-:Y:S01]  /*0120*/  HFMA2 R12, -RZ, RZ, 1.7705078125, -3.279296875 ;  /* 0x3f15c28fff0c7431 */ /* 0x000fe200000001ff */
[----:B0-----:R-:W-:Y:S01]  /*0130*/  MOV R11, 0x3ec51eb8 ;  /* 0x3ec51eb8000b7802 */ /* 0x001fe20000000f00 */
[----:B------:R-:W-:Y:S01]  /*0140*/  HFMA2 R10, -RZ, RZ, 1.51953125, 56352 ;  /* 0x3e147ae1ff0a7431 */ /* 0x000fe200000001ff */
[----:B------:R-:W-:Y:S01]  /*0150*/  MOV R13, 0x3f5c28f6 ;  /* 0x3f5c28f6000d7802 */ /* 0x000fe20000000f00 */
[----:B------:R-:W-:Y:S01]  /*0160*/  HFMA2 R14, -RZ, RZ, 1.91796875, 0.03875732421875 ;  /* 0x3fac28f6ff0e7431 */ /* 0x000fe200000001ff */
[----:B------:R-:W-:Y:S01]  /*0170*/  MOV R15, 0x402ccccd ;  /* 0x402ccccd000f7802 */ /* 0x000fe20000000f00 */
[----:B------:R-:W-:Y:S01]  /*0180*/  HFMA2 R0, -RZ, RZ, 1.453125, -1376 ;  /* 0x3dd0e560ff007431 */ /* 0x000fe200000001ff */
[----:B------:R0:W-:Y:S04]  /*0190*/  STL.64 [R1+0x118], R2 ;  /* 0x0001180201007387 */ /* 0x0001e80000100a00 */
[----:B------:R0:W-:Y:S04]  /*01a0*/  STL.64 [R1+0x120], R4 ;  /* 0x0001200401007387 */ /* 0x0001e80000100a00 */
[----:B------:R0:W-:Y:S04]  /*01b0*/  STL.64 [R1+0x128], R6 ;  /* 0x0001280601007387 */ /* 0x0001e80000100a00 */
[----:B------:R0:W-:Y:S04]  /*01c0*/  STL.64 [R1+0x130], R8 ;  /* 0x0001300801007387 */ /* 0x0001e80000100a00 */
[----:B------:R0:W-:Y:S04]  /*01d0*/  STL.64 [R1+0x228], R10 ;  /* 0x0002280a01007387 */ /* 0x0001e80000100a00 */
[----:B------:R0:W-:Y:S04]  /*01e0*/  STL.64 [R1+0x230], R12 ;  /* 0x0002300c01007387 */ /* 0x0001e80000100a00 */
[----:B------:R0:W-:Y:S04]  /*01f0*/  STL.64 [R1+0x238], R14 ;  /* 0x0002380e01007387 */ /* 0x0001e80000100a00 */
[----:B------:R0:W-:Y:S01]  /*0200*/  STL [R1+0x114], R0 ;  /* 0x0001140001007387 */ /* 0x0001e20000100800 */
[----:B--2---:R-:W-:-:S13]  /*0210*/  ISETP.NE.AND P0, PT, R17, RZ, PT ;  /* 0x000000ff1100720c */ /* 0x004fda0003f05270 */
[----:B0-----:R-:W-:Y:S05]  /*0220*/  @!P0 EXIT ;  /* 0x000000000000894d */ /* 0x001fea0003800000 */
[----:B------:R-:W0:Y:S08]  /*0230*/  LDC.64 R38, c[0x0][0x3a8] ;  /* 0x0000ea00ff267b82 */ /* 0x000e300000000a00 */
[----:B------:R-:W1:Y:S08]  /*0240*/  LDC.64 R30, c[0x0][0x380] ;  /* 0x0000e000ff1e7b82 */ /* 0x000e700000000a00 */
[----:B------:R-:W2:Y:S01]  /*0250*/  LDC.64 R36, c[0x0][0x388] ;  /* 0x0000e200ff247b82 */ /* 0x000ea20000000a00 */
[----:B0-----:R-:W-:-:S06]  /*0260*/  IMAD.WIDE R38, R35, 0x4, R38 ;  /* 0x0000000423267825 */ /* 0x001fcc00078e0226 */
[----:B------:R-:W3:Y:S01]  /*0270*/  LDG.E R38, desc[UR4][R38.64] ;  /* 0x0000000426267981 */ /* 0x000ee2000c1e1900 */
[----:B-1----:R-:W-:-:S06]  /*0280*/  IMAD.WIDE R30, R35, 0x4, R30 ;  /* 0x00000004231e7825 */ /* 0x002fcc00078e021e */
[----:B------:R0:W5:Y:S01]  /*0290*/  LDG.E R30, desc[UR4][R30.64] ;  /* 0x000000041e1e7981 */ /* 0x000162000c1e1900 */
[----:B--2---:R-:W-:-:S06]  /*02a0*/  IMAD.WIDE R36, R35, 0x4, R36 ;  /* 0x0000000423247825 */ /* 0x004fcc00078e0224 */
[----:B------:R0:W5:Y:S01]  /*02b0*/  LDG.E R36, desc[UR4][R36.64] ;  /* 0x0000000424247981 */ /* 0x000162000c1e1900 */
[----:B------:R-:W-:Y:S01]  /*02c0*/  BSSY.RECONVERGENT B0, `(.L_x_0) ;  /* 0x0000057000007945 */ /* 0x000fe20003800200 */
[----:B------:R-:W-:Y:S01]  /*02d0*/  IMAD R35, R35, 0x45, RZ ;  /* 0x0000004523237824 */ /* 0x000fe200078e02ff */
[C---:B------:R-:W-:Y:S02]  /*02e0*/  IADD3 R33, PT, PT, R1.reuse, 0x78c, RZ ;  /* 0x0000078c01217810 */ /* 0x040fe40007ffe0ff */
[C---:B------:R-:W-:Y:S02]  /*02f0*/  IADD3 R32, PT, PT, R1.reuse, 0x102c, RZ ;  /* 0x0000102c01207810 */ /* 0x040fe40007ffe0ff */
[C---:B------:R-:W-:Y:S02]  /*0300*/  IADD3 R21, PT, PT, R1.reuse, 0x114, RZ ;  /* 0x0000011401157810 */ /* 0x040fe40007ffe0ff */
[C---:B------:R-:W-:Y:S02]  /*0310*/  IADD3 R22, PT, PT, R1.reuse, 0x228, RZ ;  /* 0x0000022801167810 */ /* 0x040fe40007ffe0ff */
[----:B------:R-:W-:-:S02]  /*0320*/  IADD3 R2, PT, PT, R1, 0x11c, RZ ;  /* 0x0000011c01027810 */ /* 0x000fc40007ffe0ff */
[----:B------:R-:W-:Y:S02]  /*0330*/  IADD3 R4, PT, PT, R1, 0x230, RZ ;  /* 0x0000023001047810 */ /* 0x000fe40007ffe0ff */
[----:B------:R-:W-:Y:S02]  /*0340*/  MOV R3, R1 ;  /* 0x0000000100037202 */ /* 0x000fe40000000f00 */
[----:B---3--:R-:W-:-:S04]  /*0350*/  IADD3 R34, PT, PT, R17, R38, RZ ;  /* 0x0000002611227210 */ /* 0x008fc80007ffe0ff */
[C---:B------:R-:W-:Y:S02]  /*0360*/  ISETP.GE.AND P0, PT, R34.reuse, RZ, PT ;  /* 0x000000ff2200720c */ /* 0x040fe40003f06270 */
[----:B------:R-:W-:-:S11]  /*0370*/  IADD3 R5, PT, PT, R34, 0x1, RZ ;  /* 0x0000000122057810 */ /* 0x000fd60007ffe0ff */
[----:B0-----:R-:W-:Y:S05]  /*0380*/  @!P0 BRA `(.L_x_1) ;  /* 0x0000000400288947 */ /* 0x001fea0003800000 */
[----:B------:R-:W-:Y:S01]  /*0390*/  ISETP.GE.U32.AND P1, PT, R34, 0x3, PT ;  /* 0x000000032200780c */ /* 0x000fe20003f26070 */
[----:B------:R-:W-:Y:S01]  /*03a0*/  BSSY.RECONVERGENT B1, `(.L_x_2) ;  /* 0x000002f000017945 */ /* 0x000fe20003800200 */
[----:B------:R-:W-:Y:S02]  /*03b0*/  LOP3.LUT P2, R28, R5, 0x3, RZ, 0xc0, !PT ;  /* 0x00000003051c7812 */ /* 0x000fe4000784c0ff */
[----:B------:R-:W-:-:S09]  /*03c0*/  MOV R0, RZ ;  /* 0x000000ff00007202 */ /* 0x000fd20000000f00 */
[----:B------:R-:W-:Y:S05]  /*03d0*/  @!P1 BRA `(.L_x_3) ;  /* 0x0000000000ac9947 */ /* 0x000fea0003800000 */
[----:B------:R-:W-:Y:S02]  /*03e0*/  LOP3.LUT R0, R5, 0xfffffffc, RZ, 0xc0, !PT ;  /* 0xfffffffc05007812 */ /* 0x000fe400078ec0ff */
[----:B------:R-:W-:Y:S02]  /*03f0*/  IADD3 R37, PT, PT, R32, 0x8, RZ ;  /* 0x0000000820257810 */ /* 0x000fe40007ffe0ff */
[----:B------:R-:W-:Y:S02]  /*0400*/  IADD3 R31, PT, PT, R3, 0x8, RZ ;  /* 0x00000008031f7810 */ /* 0x000fe40007ffe0ff */
[----:B------:R-:W-:Y:S02]  /*0410*/  IADD3 R29, PT, PT, R33, 0x8, RZ ;  /* 0x00000008211d7810 */ /* 0x000fe40007ffe0ff */
[----:B------:R-:W-:Y:S02]  /*0420*/  MOV R13, R35 ;  /* 0x00000023000d7202 */ /* 0x000fe40000000f00 */
[----:B------:R-:W-:-:S07]  /*0430*/  IADD3 R12, PT, PT, -R0, RZ, RZ ;  /* 0x000000ff000c7210 */ /* 0x000fce0007ffe1ff */
.L_x_4:
[----:B------:R-:W0:Y:S08]  /*0440*/  LDC.64 R6, c[0x0][0x3a0] ;  /* 0x0000e800ff067b82 */ /* 0x000e300000000a00 */
[----:B------:R-:W1:Y:S08]  /*0450*/  LDC.64 R8, c[0x0][0x390] ;  /* 0x0000e400ff087b82 */ /* 0x000e700000000a00 */
[----:B------:R-:W2:Y:S01]  /*0460*/  LDC.64 R10, c[0x0][0x398] ;  /* 0x0000e600ff0a7b82 */ /* 0x000ea20000000a00 */
[----:B0-----:R-:W-:-:S05]  /*0470*/  IMAD.WIDE R6, R13, 0x4, R6 ;  /* 0x000000040d067825 */ /* 0x001fca00078e0206 */
[----:B------:R-:W3:Y:S01]  /*0480*/  LDG.E R14, desc[UR4][R6.64] ;  /* 0x00000004060e7981 */ /* 0x000ee2000c1e1900 */
[----:B-1----:R-:W-:-:S03]  /*0490*/  IMAD.WIDE R8, R13, 0x4, R8 ;  /* 0x000000040d087825 */ /* 0x002fc600078e0208 */
[----:B------:R-:W4:Y:S04]  /*04a0*/  LDG.E R17, desc[UR4][R6.64+0x4] ;  /* 0x0000040406117981 */ /* 0x000f28000c1e1900 */
[----:B------:R-:W4:Y:S01]  /*04b0*/  LDG.E R15, desc[UR4][R8.64] ;  /* 0x00000004080f7981 */ /* 0x000f22000c1e1900 */
[----:B--2---:R-:W-:-:S03]  /*04c0*/  IMAD.WIDE R10, R13, 0x4, R10 ;  /* 0x000000040d0a7825 */ /* 0x004fc600078e020a */
[----:B------:R-:W2:Y:S04]  /*04d0*/  LDG.E R18, desc[UR4][R8.64+0x4] ;  /* 0x0000040408127981 */ /* 0x000ea8000c1e1900 */
[----:B------:R-:W2:Y:S04]  /*04e0*/  LDG.E R16, desc[UR4][R10.64] ;  /* 0x000000040a107981 */ /* 0x000ea8000c1e1900 */
[----:B------:R-:W2:Y:S04]  /*04f0*/  LDG.E R19, desc[UR4][R10.64+0x4] ;  /* 0x000004040a137981 */ /* 0x000ea8000c1e1900 */
[----:B------:R-:W2:Y:S04]  /*0500*/  LDG.E R20, desc[UR4][R6.64+0x8] ;  /* 0x0000080406147981 */ /* 0x000ea8000c1e1900 */
[----:B------:R-:W2:Y:S04]  /*0510*/  LDG.E R23, desc[UR4][R8.64+0x8] ;  /* 0x0000080408177981 */ /* 0x000ea8000c1e1900 */
[----:B------:R-:W2:Y:S04]  /*0520*/  LDG.E R24, desc[UR4][R10.64+0x8] ;  /* 0x000008040a187981 */ /* 0x000ea8000c1e1900 */
[----:B------:R-:W2:Y:S04]  /*0530*/  LDG.E R25, desc[UR4][R6.64+0xc] ;  /* 0x00000c0406197981 */ /* 0x000ea8000c1e1900 */
[----:B------:R-:W2:Y:S04]  /*0540*/  LDG.E R26, desc[UR4][R8.64+0xc] ;  /* 0x00000c04081a7981 */ /* 0x000ea8000c1e1900 */
[----:B------:R-:W2:Y:S01]  /*0550*/  LDG.E R27, desc[UR4][R10.64+0xc] ;  /* 0x00000c040a1b7981 */ /* 0x000ea2000c1e1900 */
[----:B------:R-:W-:-:S04]  /*0560*/  IADD3 R12, PT, PT, R12, 0x4, RZ ;  /* 0x000000040c0c7810 */ /* 0x000fc80007ffe0ff */
[----:B------:R-:W-:Y:S02]  /*0570*/  ISETP.NE.AND P1, PT, R12, RZ, PT ;  /* 0x000000ff0c00720c */ /* 0x000fe40003f25270 */
[----:B------:R-:W-:Y:S01]  /*0580*/  IADD3 R13, PT, PT, R13, 0x4, RZ ;  /* 0x000000040d0d7810 */ /* 0x000fe20007ffe0ff */
[----:B---3--:R-:W-:Y:S04]  /*0590*/  STL [R31+-0x8], R14 ;  /* 0xfffff80e1f007387 */ /* 0x008fe80000100800 */
[----:B----4-:R-:W-:Y:S04]  /*05a0*/  STL [R29+-0x8], R15 ;  /* 0xfffff80f1d007387 */ /* 0x010fe80000100800 */
[----:B--2---:R-:W-:Y:S04]  /*05b0*/  STL [R37+-0x8], R16 ;  /* 0xfffff81025007387 */ /* 0x004fe80000100800 */
[----:B------:R-:W-:Y:S04]  /*05c0*/  STL [R31+-0x4], R17 ;  /* 0xfffffc111f007387 */ /* 0x000fe80000100800 */
[----:B------:R-:W-:Y:S04]  /*05d0*/  STL [R29+-0x4], R18 ;  /* 0xfffffc121d007387 */ /* 0x000fe80000100800 */
[----:B------:R-:W-:Y:S04]  /*05e0*/  STL [R37+-0x4], R19 ;  /* 0xfffffc1325007387 */ /* 0x000fe80000100800 */
[----:B------:R-:W-:Y:S04]  /*05f0*/  STL [R31], R20 ;  /* 0x000000141f007387 */ /* 0x000fe80000100800 */
[----:B------:R-:W-:Y:S04]  /*0600*/  STL [R29], R23 ;  /* 0x000000171d007387 */ /* 0x000fe80000100800 */
[----:B------:R-:W-:Y:S04]  /*0610*/  STL [R37], R24 ;  /* 0x0000001825007387 */ /* 0x000fe80000100800 */
[----:B------:R0:W-:Y:S04]  /*0620*/  STL [R31+0x4], R25 ;  /* 0x000004191f007387 */ /* 0x0001e80000100800 */
[----:B------:R1:W-:Y:S04]  /*0630*/  STL [R29+0x4], R26 ;  /* 0x0000041a1d007387 */ /* 0x0003e80000100800 */
[----:B------:R2:W-:Y:S01]  /*0640*/  STL [R37+0x4], R27 ;  /* 0x0000041b25007387 */ /* 0x0005e20000100800 */
[----:B0-----:R-:W-:-:S02]  /*0650*/  IADD3 R31, PT, PT, R31, 0x10, RZ ;  /* 0x000000101f1f7810 */ /* 0x001fc40007ffe0ff */
[----:B-1----:R-:W-:Y:S02]  /*0660*/  IADD3 R29, PT, PT, R29, 0x10, RZ ;  /* 0x000000101d1d7810 */ /* 0x002fe40007ffe0ff */
[----:B--2---:R-:W-:Y:S01]  /*0670*/  IADD3 R37, PT, PT, R37, 0x10, RZ ;  /* 0x0000001025257810 */ /* 0x004fe20007ffe0ff */
[----:B------:R-:W-:Y:S06]  /*0680*/  @P1 BRA `(.L_x_4) ;  /* 0xfffffffc006c1947 */ /* 0x000fec000383ffff */
.L_x_3:
[----:B------:R-:W-:Y:S05]  /*0690*/  BSYNC.RECONVERGENT B1 ;  /* 0x0000000000017941 */ /* 0x000fea0003800200 */
.L_x_2:
[----:B------:R-:W-:Y:S05]  /*06a0*/  @!P2 BRA `(.L_x_1) ;  /* 0x000000000060a947 */ /* 0x000fea0003800000 */
[----:B------:R-:W-:Y:S02]  /*06b0*/  IADD3 R28, PT, PT, -R28, RZ, RZ ;  /* 0x000000ff1c1c7210 */ /* 0x000fe40007ffe1ff */
[C---:B------:R-:W-:Y:S02]  /*06c0*/  LEA R19, R0.reuse, R32, 0x2 ;  /* 0x0000002000137211 */ /* 0x040fe400078e10ff */
[C---:B------:R-:W-:Y:S02]  /*06d0*/  LEA R17, R0.reuse, R33, 0x2 ;  /* 0x0000002100117211 */ /* 0x040fe400078e10ff */
[----:B------:R-:W-:Y:S02]  /*06e0*/  LEA R15, R0, R3, 0x2 ;  /* 0x00000003000f7211 */ /* 0x000fe400078e10ff */
[----:B------:R-:W-:-:S07]  /*06f0*/  IADD3 R13, PT, PT, R35, R0, RZ ;  /* 0x00000000230d7210 */ /* 0x000fce0007ffe0ff */
.L_x_5:
[----:B------:R-:W0:Y:S08]  /*0700*/  LDC.64 R10, c[0x0][0x3a0] ;  /* 0x0000e800ff0a7b82 */ /* 0x000e300000000a00 */
[----:B------:R-:W1:Y:S08]  /*0710*/  LDC.64 R8, c[0x0][0x390] ;  /* 0x0000e400ff087b82 */ /* 0x000e700000000a00 */
[----:B------:R-:W2:Y:S01]  /*0720*/  LDC.64 R6, c[0x0][0x398] ;  /* 0x0000e600ff067b82 */ /* 0x000ea20000000a00 */
[----:B0-----:R-:W-:-:S06]  /*0730*/  IMAD.WIDE R10, R13, 0x4, R10 ;  /* 0x000000040d0a7825 */ /* 0x001fcc00078e020a */
[----:B------:R-:W3:Y:S01]  /*0740*/  LDG.E R10, desc[UR4][R10.64] ;  /* 0x000000040a0a7981 */ /* 0x000ee2000c1e1900 */
[----:B-1----:R-:W-:-:S06]  /*0750*/  IMAD.WIDE R8, R13, 0x4, R8 ;  /* 0x000000040d087825 */ /* 0x002fcc00078e0208 */
[----:B------:R-:W4:Y:S01]  /*0760*/  LDG.E R8, desc[UR4][R8.64] ;  /* 0x0000000408087981 */ /* 0x000f22000c1e1900 */
[----:B--2---:R-:W-:-:S06]  /*0770*/  IMAD.WIDE R6, R13, 0x4, R6 ;  /* 0x000000040d067825 */ /* 0x004fcc00078e0206 */
[----:B------:R-:W2:Y:S01]  /*0780*/  LDG.E R6, desc[UR4][R6.64] ;  /* 0x0000000406067981 */ /* 0x000ea2000c1e1900 */
[----:B------:R-:W-:-:S04]  /*0790*/  IADD3 R28, PT, PT, R28, 0x1, RZ ;  /* 0x000000011c1c7810 */ /* 0x000fc80007ffe0ff */
[----:B------:R-:W-:Y:S02]  /*07a0*/  ISETP.NE.AND P1, PT, R28, RZ, PT ;  /* 0x000000ff1c00720c */ /* 0x000fe40003f25270 */
[----:B------:R-:W-:Y:S01]  /*07b0*/  IADD3 R13, PT, PT, R13, 0x1, RZ ;  /* 0x000000010d0d7810 */ /* 0x000fe20007ffe0ff */
[----:B---3--:R0:W-:Y:S04]  /*07c0*/  STL [R15], R10 ;  /* 0x0000000a0f007387 */ /* 0x0081e80000100800 */
[----:B----4-:R1:W-:Y:S01]  /*07d0*/  STL [R17], R8 ;  /* 0x0000000811007387 */ /* 0x0103e20000100800 */
[----:B0-----:R-:W-:-:S03]  /*07e0*/  IADD3 R15, PT, PT, R15, 0x4, RZ ;  /* 0x000000040f0f7810 */ /* 0x001fc60007ffe0ff */
[----:B--2---:R0:W-:Y:S01]  /*07f0*/  STL [R19], R6 ;  /* 0x0000000613007387 */ /* 0x0041e20000100800 */
[----:B-1----:R-:W-:Y:S02]  /*0800*/  IADD3 R17, PT, PT, R17, 0x4, RZ ;  /* 0x0000000411117810 */ /* 0x002fe40007ffe0ff */
[----:B0-----:R-:W-:Y:S01]  /*0810*/  IADD3 R19, PT, PT, R19, 0x4, RZ ;  /* 0x0000000413137810 */ /* 0x001fe20007ffe0ff */
[----:B------:R-:W-:Y:S06]  /*0820*/  @P1 BRA `(.L_x_5) ;  /* 0xfffffffc00b41947 */ /* 0x000fec000383ffff */
.L_x_1:
[----:B------:R-:W-:Y:S05]  /*0830*/  BSYNC.RECONVERGENT B0 ;  /* 0x0000000000007941 */ /* 0x000fea0003800200 */
.L_x_0:
[----:B------:R-:W0:Y:S01]  /*0840*/  LDCU UR6, c[0x0][0x3ec] ;  /* 0x00007d80ff0677ac */ /* 0x000e220008000800 */
[----:B------:R-:W-:Y:S01]  /*0850*/  HFMA2 R0, -RZ, RZ, 1.875, 0 ;  /* 0x3f800000ff007431 */ /* 0x000fe200000001ff */
[----:B0-----:R-:W-:-:S09]  /*0860*/  UISETP.NE.AND UP0, UPT, UR6, 0x9, UPT ;  /* 0x000000090600788c */ /* 0x001fd2000bf05270 */
[----:B------:R-:W-:Y:S05]  /*0870*/  BRA.U !UP0, `(.L_x_6) ;  /* 0x00000001081c7547 */ /* 0x000fea000b800000 */
[----:B------:R-:W-:Y:S01]  /*0880*/  UISETP.NE.AND UP0, UPT, UR6, 0x6, UPT ;  /* 0x000000060600788c */ /* 0x000fe2000bf05270 */
[----:B------:R-:W-:-:S08]  /*0890*/  MOV R31, 0x3f800000 ;  /* 0x3f800000001f7802 */ /* 0x000fd00000000f00 */
[----:B------:R-:W-:Y:S05]  /*08a0*/  BRA.U UP0, `(.L_x_7) ;  /* 0x00000001001c7547 */ /* 0x000fea000b800000 */
[----:B------:R-:W0:Y:S02]  /*08b0*/  LDC R31, c[0x0][0x3e8] ;  /* 0x0000fa00ff1f7b82 */ /* 0x000e240000000800 */
[----:B0-----:R-:W-:-:S06]  /*08c0*/  LEA R31, R31, R22, 0x2 ;  /* 0x000000161f1f7211 */ /* 0x001fcc00078e10ff */
[----:B------:R-:W5:Y:S01]  /*08d0*/  LDL R31, [R31+-0x4] ;  /* 0xfffffc001f1f7983 */ /* 0x000f620000100800 */
[----:B------:R-:W-:Y:S05]  /*08e0*/  BRA `(.L_x_7) ;  /* 0x00000000000c7947 */ /* 0x000fea0003800000 */
.L_x_6:
[----:B------:R-:W0:Y:S02]  /*08f0*/  LDC R6, c[0x0][0x3e8] ;  /* 0x0000fa00ff067b82 */ /* 0x000e240000000800 */
[----:B0-----:R-:W-:-:S06]  /*0900*/  LEA R31, R6, R21, 0x2 ;  /* 0x00000015061f7211 */ /* 0x001fcc00078e10ff */
[----:B------:R-:W5:Y:S02]  /*0910*/  LDL R31, [R31+-0x4] ;  /* 0xfffffc001f1f7983 */ /* 0x000f640000100800 */
.L_x_7:
[----:B------:R-:W-:Y:S01]  /*0920*/  BSSY.RECONVERGENT B0, `(.L_x_8) ;  /* 0x0000094000007945 */ /* 0x000fe20003800200 */
[C---:B------:R-:W-:Y:S02]  /*0930*/  IADD3 R19, PT, PT, R1.reuse, 0xe04, RZ ;  /* 0x00000e0401137810 */ /* 0x040fe40007ffe0ff */
[C---:B------:R-:W-:Y:S02]  /*0940*/  IADD3 R15, PT, PT, R1.reuse, 0xcf0, RZ ;  /* 0x00000cf0010f7810 */ /* 0x040fe40007ffe0ff */
[C---:B------:R-:W-:Y:S02]  /*0950*/  IADD3 R17, PT, PT, R1.reuse, 0xf18, RZ ;  /* 0x00000f1801117810 */ /* 0x040fe40007ffe0ff */
[C---:B------:R-:W-:Y:S02]  /*0960*/  IADD3 R18, PT, PT, R1.reuse, 0xbdc, RZ ;  /* 0x00000bdc01127810 */ /* 0x040fe40007ffe0ff */
[C---:B------:R-:W-:Y:S02]  /*0970*/  IADD3 R16, PT, PT, R1.reuse, 0x450, RZ ;  /* 0x0000045001107810 */ /* 0x040fe40007ffe0ff */
[----:B------:R-:W-:-:S02]  /*0980*/  IADD3 R23, PT, PT, R1, 0x33c, RZ ;  /* 0x0000033c01177810 */ /* 0x000fc40007ffe0ff */
[C---:B------:R-:W-:Y:S02]  /*0990*/  IADD3 R25, PT, PT, R1.reuse, 0xac8, RZ ;  /* 0x00000ac801197810 */ /* 0x040fe40007ffe0ff */
[C---:B------:R-:W-:Y:S02]  /*09a0*/  IADD3 R24, PT, PT, R1.reuse, 0x8a0, RZ ;  /* 0x000008a001187810 */ /* 0x040fe40007ffe0ff */
[----:B------:R-:W-:Y:S01]  /*09b0*/  IADD3 R20, PT, PT, R1, 0x9b4, RZ ;  /* 0x000009b401147810 */ /* 0x000fe20007ffe0ff */
[----:B------:R-:W-:Y:S06]  /*09c0*/  @!P0 BRA `(.L_x_9) ;  /* 0x0000000800248947 */ /* 0x000fec0003800000 */
[----:B------:R-:W-:Y:S01]  /*09d0*/  ISETP.GE.U32.AND P0, PT, R34, 0x3, PT ;  /* 0x000000032200780c */ /* 0x000fe20003f06070 */
[----:B------:R-:W-:Y:S01]  /*09e0*/  BSSY.RECONVERGENT B1, `(.L_x_10) ;  /* 0x0000055000017945 */ /* 0x000fe20003800200 */
[----:B------:R-:W-:Y:S02]  /*09f0*/  LOP3.LUT P1, R29, R5, 0x3, RZ, 0xc0, !PT ;  /* 0x00000003051d7812 */ /* 0x000fe4000782c0ff */
[----:B------:R-:W-:-:S09]  /*0a00*/  MOV R6, RZ ;  /* 0x000000ff00067202 */ /* 0x000fd20000000f00 */
[----:B------:R-:W-:Y:S05]  /*0a10*/  @!P0 BRA `(.L_x_11) ;  /* 0x0000000400448947 */ /* 0x000fea0003800000 */
[----:B------:R-:W-:Y:S02]  /*0a20*/  LOP3.LUT R6, R5, 0xfffffffc, RZ, 0xc0, !PT ;  /* 0xfffffffc05067812 */ /* 0x000fe400078ec0ff */
[C---:B------:R-:W-:Y:S02]  /*0a30*/  IADD3 R28, PT, PT, R1.reuse, 0x344, RZ ;  /* 0x00000344011c7810 */ /* 0x040fe40007ffe0ff */
[C---:B------:R-:W-:Y:S02]  /*0a40*/  IADD3 R27, PT, PT, R1.reuse, 0x458, RZ ;  /* 0x00000458011b7810 */ /* 0x040fe40007ffe0ff */
[C---:B------:R-:W-:Y:S02]  /*0a50*/  IADD3 R26, PT, PT, R1.reuse, 0xad0, RZ ;  /* 0x00000ad0011a7810 */ /* 0x040fe40007ffe0ff */
[C---:B------:R-:W-:Y:S02]  /*0a60*/  IADD3 R14, PT, PT, R1.reuse, 0x8a8, RZ ;  /* 0x000008a8010e7810 */ /* 0x040fe40007ffe0ff */
[----:B------:R-:W-:-:S02]  /*0a70*/  IADD3 R13, PT, PT, R1, 0x9bc, RZ ;  /* 0x000009bc010d7810 */ /* 0x000fc40007ffe0ff */
[C---:B------:R-:W-:Y:S02]  /*0a80*/  IADD3 R12, PT, PT, R1.reuse, 0x56c, RZ ;  /* 0x0000056c010c7810 */ /* 0x040fe40007ffe0ff */
[C---:B------:R-:W-:Y:S02]  /*0a90*/  IADD3 R11, PT, PT, R1.reuse, 0xe0c, RZ ;  /* 0x00000e0c010b7810 */ /* 0x040fe40007ffe0ff */
[C---:B------:R-:W-:Y:S02]  /*0aa0*/  IADD3 R10, PT, PT, R1.reuse, 0xcf8, RZ ;  /* 0x00000cf8010a7810 */ /* 0x040fe40007ffe0ff */
[C---:B------:R-:W-:Y:S02]  /*0ab0*/  IADD3 R9, PT, PT, R1.reuse, 0xf20, RZ ;  /* 0x00000f2001097810 */ /* 0x040fe40007ffe0ff */
[C---:B------:R-:W-:Y:S02]  /*0ac0*/  IADD3 R8, PT, PT, R1.reuse, 0x680, RZ ;  /* 0x0000068001087810 */ /* 0x040fe40007ffe0ff */
[----:B------:R-:W-:-:S02]  /*0ad0*/  IADD3 R7, PT, PT, R1, 0xbe4, RZ ;  /* 0x00000be401077810 */ /* 0x000fc40007ffe0ff */
[----:B------:R-:W-:-:S07]  /*0ae0*/  IADD3 R5, PT, PT, -R6, RZ, RZ ;  /* 0x000000ff06057210 */ /* 0x000fce0007ffe1ff */
.L_x_12:
[----:B------:R-:W-:Y:S01]  /*0af0*/  STL [R28+-0x8], RZ ;  /* 0xfffff8ff1c007387 */ /* 0x000fe20000100800 */
[----:B------:R-:W-:-:S03]  /*0b00*/  IADD3 R5, PT, PT, R5, 0x4, RZ ;  /* 0x0000000405057810 */ /* 0x000fc60007ffe0ff */
[----:B------:R-:W-:Y:S01]  /*0b10*/  STL [R2+-0x8], RZ ;  /* 0xfffff8ff02007387 */ /* 0x000fe20000100800 */
[----:B------:R-:W-:-:S03]  /*0b20*/  ISETP.NE.AND P0, PT, R5, RZ, PT ;  /* 0x000000ff0500720c */ /* 0x000fc60003f05270 */
[----:B------:R-:W-:Y:S04]  /*0b30*/  STL [R4+-0x8], RZ ;  /* 0xfffff8ff04007387 */ /* 0x000fe80000100800 */
        /* <DEDUP_REMOVED lines=23> */
[----:B------:R-:W-:Y:S04]  /*0cb0*/  STL [R28], RZ ;  /* 0x000000ff1c007387 */ /* 0x000fe80000100800 */
        /* <DEDUP_REMOVED lines=12> */
[----:B------:R0:W-:Y:S04]  /*0d80*/  STL [R28+0x4], RZ ;  /* 0x000004ff1c007387 */ /* 0x0001e80000100800 */
[----:B------:R1:W-:Y:S04]  /*0d90*/  STL [R2+0x4], RZ ;  /* 0x000004ff02007387 */ /* 0x0003e80000100800 */
[----:B------:R2:W-:Y:S01]  /*0da0*/  STL [R4+0x4], RZ ;  /* 0x000004ff04007387 */ /* 0x0005e20000100800 */
[----:B0-----:R-:W-:-:S03]  /*0db0*/  IADD3 R28, PT, PT, R28, 0x10, RZ ;  /* 0x000000101c1c7810 */ /* 0x001fc60007ffe0ff */
[----:B------:R0:W-:Y:S01]  /*0dc0*/  STL [R26+0x4], RZ ;  /* 0x000004ff1a007387 */ /* 0x0001e20000100800 */
[----:B-1----:R-:W-:-:S03]  /*0dd0*/  IADD3 R2, PT, PT, R2, 0x10, RZ ;  /* 0x0000001002027810 */ /* 0x002fc60007ffe0ff */
[----:B------:R1:W-:Y:S01]  /*0de0*/  STL [R14+0x4], RZ ;  /* 0x000004ff0e007387 */ /* 0x0003e20000100800 */
[----:B--2---:R-:W-:-:S03]  /*0df0*/  IADD3 R4, PT, PT, R4, 0x10, RZ ;  /* 0x0000001004047810 */ /* 0x004fc60007ffe0ff */
        /* <DEDUP_REMOVED lines=15> */
[----:B-1----:R-:W-:Y:S02]  /*0ef0*/  IADD3 R8, PT, PT, R8, 0x10, RZ ;  /* 0x0000001008087810 */ /* 0x002fe40007ffe0ff */
[----:B--2---:R-:W-:Y:S02]  /*0f00*/  IADD3 R12, PT, PT, R12, 0x10, RZ ;  /* 0x000000100c0c7810 */ /* 0x004fe40007ffe0ff */
[----:B0-----:R-:W-:Y:S01]  /*0f10*/  IADD3 R27, PT, PT, R27, 0x10, RZ ;  /* 0x000000101b1b7810 */ /* 0x001fe20007ffe0ff */
[----:B------:R-:W-:Y:S06]  /*0f20*/  @P0 BRA `(.L_x_12) ;  /* 0xfffffff800f00947 */ /* 0x000fec000383ffff */
.L_x_11:
[----:B------:R-:W-:Y:S05]  /*0f30*/  BSYNC.RECONVERGENT B1 ;  /* 0x0000000000017941 */ /* 0x000fea0003800200 */
.L_x_10:
[----:B------:R-:W-:Y:S05]  /*0f40*/  @!P1 BRA `(.L_x_9) ;  /* 0x0000000000c49947 */ /* 0x000fea0003800000 */
[----:B------:R-:W-:Y:S01]  /*0f50*/  ISETP.NE.AND P0, PT, R29, 0x1, PT ;  /* 0x000000011d00780c */ /* 0x000fe20003f05270 */
[----:B------:R-:W-:Y:S01]  /*0f60*/  BSSY.RECONVERGENT B1, `(.L_x_13) ;  /* 0x0000020000017945 */ /* 0x000fe20003800200 */
[----:B------:R-:W-:-:S04]  /*0f70*/  LOP3.LUT R2, R34, 0x1, RZ, 0xc0, !PT ;  /* 0x0000000122027812 */ /* 0x000fc800078ec0ff */
[----:B------:R-:W-:-:S07]  /*0f80*/  ISETP.NE.U32.AND P1, PT, R2, 0x1, PT ;  /* 0x000000010200780c */ /* 0x000fce0003f25070 */
[----:B------:R-:W-:Y:S06]  /*0f90*/  @!P0 BRA `(.L_x_14) ;  /* 0x0000000000708947 */ /* 0x000fec0003800000 */
[C---:B------:R-:W-:Y:S02]  /*0fa0*/  LEA R2, R6.reuse, R1, 0x2 ;  /* 0x0000000106027211 */ /* 0x040fe400078e10ff */
[----:B------:R-:W-:-:S03]  /*0fb0*/  IADD3 R6, PT, PT, R6, 0x2, RZ ;  /* 0x0000000206067810 */ /* 0x000fc60007ffe0ff */
[----:B------:R0:W-:Y:S04]  /*0fc0*/  STL [R2+0x33c], RZ ;  /* 0x00033cff02007387 */ /* 0x0001e80000100800 */
        /* <DEDUP_REMOVED lines=24> */
[----:B------:R0:W-:Y:S02]  /*1150*/  STL [R2+0x454], RZ ;  /* 0x000454ff02007387 */ /* 0x0001e40000100800 */
.L_x_14:
[----:B------:R-:W-:Y:S05]  /*1160*/  BSYNC.RECONVERGENT B1 ;  /* 0x0000000000017941 */ /* 0x000fea0003800200 */
.L_x_13:
[----:B------:R-:W-:Y:S05]  /*1170*/  @!P1 BRA `(.L_x_9) ;  /* 0x0000000000389947 */ /* 0x000fea0003800000 */
[----:B------:R-:W-:-:S05]  /*1180*/  LEA R6, R6, R1, 0x2 ;  /* 0x0000000106067211 */ /* 0x000fca00078e10ff */
        /* <DEDUP_REMOVED lines=13> */
.L_x_9:
[----:B------:R-:W-:Y:S05]  /*1260*/  BSYNC.RECONVERGENT B0 ;  /* 0x0000000000007941 */ /* 0x000fea0003800200 */
.L_x_8:
[----:B------:R2:W-:Y:S01]  /*1270*/  STL [R1+0xcf0], R0 ;  /* 0x000cf00001007387 */ /* 0x0005e20000100800 */
[----:B------:R-:W-:Y:S01]  /*1280*/  ISETP.GE.AND P0, PT, R34, 0x1, PT ;  /* 0x000000012200780c */ /* 0x000fe20003f06270 */
[----:B------:R-:W-:Y:S02]  /*1290*/  BSSY.RECONVERGENT B0, `(.L_x_15) ;  /* 0x0000438000007945 */ /* 0x000fe40003800200 */
[----:B------:R2:W-:Y:S04]  /*12a0*/  STL [R1+0xf18], R0 ;  /* 0x000f180001007387 */ /* 0x0005e80000100800 */
[----:B------:R2:W-:Y:S04]  /*12b0*/  STL [R1+0xbdc], R0 ;  /* 0x000bdc0001007387 */ /* 0x0005e80000100800 */
[----:B------:R2:W-:Y:S02]  /*12c0*/  STL [R1+0x450], RZ ;  /* 0x000450ff01007387 */ /* 0x0005e40000100800 */
[----:B------:R-:W-:Y:S05]  /*12d0*/  @!P0 BRA `(.L_x_16) ;  /* 0x0000004000cc8947 */ /* 0x000fea0003800000 */
[----:B------:R-:W-:Y:S01]  /*12e0*/  HFMA2 R5, -RZ, RZ, 1.7705078125, 0.07684326171875 ;  /* 0x3f152cebff057431 */ /* 0x000fe200000001ff */
[----:B-----5:R-:W-:Y:S01]  /*12f0*/  FMNMX R30, R30, 0.0099999997764825820923, !PT ;  /* 0x3c23d70a1e1e7809 */ /* 0x020fe20007800000 */
[----:B------:R-:W-:Y:S01]  /*1300*/  BSSY.RECONVERGENT B1, `(.L_x_17) ;  /* 0x000000f000017945 */ /* 0x000fe20003800200 */
[----:B------:R-:W-:Y:S02]  /*1310*/  ISETP.GE.AND P1, PT, R36, 0x2, PT ;  /* 0x000000022400780c */ /* 0x000fe40003f26270 */
[----:B------:R-:W-:Y:S01]  /*1320*/  IADD3 R29, PT, PT, R38, 0x1, RZ ;  /* 0x00000001261d7810 */ /* 0x000fe20007ffe0ff */
[----:B------:R-:W-:-:S03]  /*1330*/  FFMA R43, -R30, R30, 1 ;  /* 0x3f8000001e2b7423 */ /* 0x000fc6000000011e */
[----:B------:R-:W-:Y:S01]  /*1340*/  SEL R29, R29, RZ, !P1 ;  /* 0x000000ff1d1d7207 */ /* 0x000fe20004800000 */
[----:B------:R-:W3:Y:S01]  /*1350*/  FCHK P0, R43, -1.716099858283996582 ;  /* 0xbfdba9292b007902 */ /* 0x000ee20000000000 */
[----:B--2---:R-:W-:-:S04]  /*1360*/  FFMA R0, -R5, 1.716099858283996582, R0 ;  /* 0x3fdba92905007823 */ /* 0x004fc80000000100 */
[----:B------:R-:W-:-:S04]  /*1370*/  FFMA R0, R0, -R5, -0.5827166438102722168 ;  /* 0xbf152ceb00007423 */ /* 0x000fc80000000805 */
[----:B0-----:R-:W-:-:S04]  /*1380*/  FFMA R2, R43, R0, RZ ;  /* 0x000000002b027223 */ /* 0x001fc800000000ff */
[----:B------:R-:W-:-:S04]  /*1390*/  FFMA R5, R2, 1.716099858283996582, R43 ;  /* 0x3fdba92902057823 */ /* 0x000fc8000000002b */
[----:B------:R-:W-:Y:S01]  /*13a0*/  FFMA R4, R0, R5, R2 ;  /* 0x0000000500047223 */ /* 0x000fe20000000002 */
[----:B---3--:R-:W-:Y:S06]  /*13b0*/  @!P0 BRA `(.L_x_18) ;  /* 0x00000000000c8947 */ /* 0x008fec0003800000 */
[----:B------:R-:W-:Y:S02]  /*13c0*/  MOV R45, 0xbfdba929 ;  /* 0xbfdba929002d7802 */ /* 0x000fe40000000f00 */
[----:B------:R-:W-:-:S07]  /*13d0*/  MOV R40, 0x13f0 ;  /* 0x000013f000287802 */ /* 0x000fce0000000f00 */
[----:B-1----:R-:W-:Y:S05]  /*13e0*/  CALL.REL.NOINC `($__internal_2_$__cuda_sm3x_div_rn_noftz_f32_slowpath) ;  /* 0x0000005c00807944 */ /* 0x002fea0003c00000 */
.L_x_18:
[----:B------:R-:W-:Y:S05]  /*13f0*/  BSYNC.RECONVERGENT B1 ;  /* 0x0000000000017941 */ /* 0x000fea0003800200 */
.L_x_17:
[----:B------:R-:W-:Y:S01]  /*1400*/  FADD R5, R4, 1 ;  /* 0x3f80000004057421 */ /* 0x000fe20000000000 */
[----:B------:R-:W-:Y:S01]  /*1410*/  BSSY.RECONVERGENT B1, `(.L_x_19) ;  /* 0x0000011000017945 */ /* 0x000fe20003800200 */
[----:B------:R-:W-:Y:S02]  /*1420*/  IADD3 R29, PT, PT, -R29, RZ, RZ ;  /* 0x000000ff1d1d7210 */ /* 0x000fe40007ffe1ff */
[----:B------:R0:W2:Y:S01]  /*1430*/  MUFU.RSQ R0, R5 ;  /* 0x0000000500007308 */ /* 0x0000a20000001400 */
[----:B------:R-:W-:Y:S02]  /*1440*/  IADD3 R2, PT, PT, R5, -0xd000000, RZ ;  /* 0xf300000005027810 */ /* 0x000fe40007ffe0ff */
[----:B------:R-:W-:Y:S02]  /*1450*/  IADD3 R28, PT, PT, -R34, RZ, RZ ;  /* 0x000000ff221c7210 */ /* 0x000fe40007ffe1ff */
[----:B------:R-:W-:Y:S02]  /*1460*/  ISETP.GT.U32.AND P0, PT, R2, 0x727fffff, PT ;  /* 0x727fffff0200780c */ /* 0x000fe40003f04070 */
[----:B------:R-:W-:-:S11]  /*1470*/  MOV R27, RZ ;  /* 0x000000ff001b7202 */ /* 0x000fd60000000f00 */
[----:B0-2---:R-:W-:Y:S05]  /*1480*/  @!P0 BRA `(.L_x_20) ;  /* 0x0000000000148947 */ /* 0x005fea0003800000 */
[----:B------:R-:W-:Y:S02]  /*1490*/  MOV R0, R5 ;  /* 0x0000000500007202 */ /* 0x000fe40000000f00 */
[----:B------:R-:W-:-:S07]  /*14a0*/  MOV R11, 0x14c0 ;  /* 0x000014c0000b7802 */ /* 0x000fce0000000f00 */
[----:B-1----:R-:W-:Y:S05]  /*14b0*/  CALL.REL.NOINC `($__internal_1_$__cuda_sm20_sqrt_rn_f32_slowpath) ;  /* 0x0000005800f07944 */ /* 0x002fea0003c00000 */
[----:B------:R-:W-:Y:S01]  /*14c0*/  MOV R26, R9 ;  /* 0x00000009001a7202 */ /* 0x000fe20000000f00 */
[----:B------:R-:W-:Y:S06]  /*14d0*/  BRA `(.L_x_21) ;  /* 0x0000000000107947 */ /* 0x000fec0003800000 */
.L_x_20:
[----:B------:R-:W-:Y:S01]  /*14e0*/  FMUL.FTZ R26, R5, R0 ;  /* 0x00000000051a7220 */ /* 0x000fe20000410000 */
[----:B------:R-:W-:-:S03]  /*14f0*/  FMUL.FTZ R0, R0, 0.5 ;  /* 0x3f00000000007820 */ /* 0x000fc60000410000 */
[----:B------:R-:W-:-:S04]  /*1500*/  FFMA R5, -R26, R26, R5 ;  /* 0x0000001a1a057223 */ /* 0x000fc80000000105 */
[----:B------:R-:W-:-:S07]  /*1510*/  FFMA R26, R5, R0, R26 ;  /* 0x00000000051a7223 */ /* 0x000fce000000001a */
.L_x_21:
[----:B------:R-:W-:Y:S05]  /*1520*/  BSYNC.RECONVERGENT B1 ;  /* 0x0000000000017941 */ /* 0x000fea0003800200 */
.L_x_19:
[----:B------:R-:W-:Y:S01]  /*1530*/  ISETP.NE.AND P1, PT, R27, RZ, PT ;  /* 0x000000ff1b00720c */ /* 0x000fe20003f25270 */
[----:B------:R-:W-:Y:S01]  /*1540*/  BSSY.RECONVERGENT B1, `(.L_x_22) ;  /* 0x000002d000017945 */ /* 0x000fe20003800200 */
[----:B------:R-:W-:-:S11]  /*1550*/  PLOP3.LUT P0, PT, PT, PT, PT, 0x80, 0x8 ;  /* 0x000000000008781c */ /* 0x000fd60003f0f070 */
[----:B------:R-:W-:Y:S05]  /*1560*/  @!P1 BRA `(.L_x_23) ;  /* 0x0000000000a89947 */ /* 0x000fea0003800000 */
[----:B------:R-:W2:Y:S04]  /*1570*/  LDL R0, [R15+-0x4] ;  /* 0xfffffc000f007983 */ /* 0x000ea80000100800 */
[----:B------:R-:W2:Y:S02]  /*1580*/  LDL R5, [R19+-0x4] ;  /* 0xfffffc0013057983 */ /* 0x000ea40000100800 */
[----:B--2---:R-:W-:-:S05]  /*1590*/  FMUL R4, R0, R5 ;  /* 0x0000000500047220 */ /* 0x004fca0000400000 */
[----:B------:R0:W-:Y:S04]  /*15a0*/  STL [R15], R4 ;  /* 0x000000040f007387 */ /* 0x0001e80000100800 */
[----:B------:R-:W2:Y:S04]  /*15b0*/  LDL R2, [R16+-0x4] ;  /* 0xfffffc0010027983 */ /* 0x000ea80000100800 */
[----:B------:R-:W2:Y:S01]  /*15c0*/  LDL R5, [R21+-0x4] ;  /* 0xfffffc0015057983 */ /* 0x000ea20000100800 */
[----:B------:R-:W-:Y:S01]  /*15d0*/  BSSY.RECONVERGENT B3, `(.L_x_24) ;  /* 0x000000d000037945 */ /* 0x000fe20003800200 */
[----:B--2---:R-:W-:-:S05]  /*15e0*/  FFMA R10, -R2, R5, 1 ;  /* 0x3f800000020a7423 */ /* 0x004fca0000000105 */
[----:B------:R-:W-:-:S04]  /*15f0*/  IADD3 R5, PT, PT, R10, 0x1800000, RZ ;  /* 0x018000000a057810 */ /* 0x000fc80007ffe0ff */
[----:B------:R-:W-:-:S04]  /*1600*/  LOP3.LUT R5, R5, 0x7f800000, RZ, 0xc0, !PT ;  /* 0x7f80000005057812 */ /* 0x000fc800078ec0ff */
[----:B------:R-:W-:-:S13]  /*1610*/  ISETP.GT.U32.AND P0, PT, R5, 0x1ffffff, PT ;  /* 0x01ffffff0500780c */ /* 0x000fda0003f04070 */
[----:B0-----:R-:W-:Y:S05]  /*1620*/  @P0 BRA `(.L_x_25) ;  /* 0x00000000000c0947 */ /* 0x001fea0003800000 */
[----:B-1----:R-:W-:-:S07]  /*1630*/  MOV R6, 0x1650 ;  /* 0x0000165000067802 */ /* 0x002fce0000000f00 */
[----:B------:R-:W-:Y:S05]  /*1640*/  CALL.REL.NOINC `($__internal_0_$__cuda_sm20_rcp_rn_f32_slowpath) ;  /* 0x0000005400b47944 */ /* 0x000fea0003c00000 */
[----:B------:R-:W-:Y:S05]  /*1650*/  BRA `(.L_x_26) ;  /* 0x0000000000107947 */ /* 0x000fea0003800000 */
.L_x_25:
[----:B------:R-:W0:Y:S02]  /*1660*/  MUFU.RCP R11, R10 ;  /* 0x0000000a000b7308 */ /* 0x000e240000001000 */
[----:B0-----:R-:W-:-:S04]  /*1670*/  FFMA R4, R10, R11, -1 ;  /* 0xbf8000000a047423 */ /* 0x001fc8000000000b */
[----:B------:R-:W-:-:S04]  /*1680*/  FADD.FTZ R4, -R4, -RZ ;  /* 0x800000ff04047221 */ /* 0x000fc80000010100 */
[----:B------:R-:W-:-:S07]  /*1690*/  FFMA R11, R11, R4, R11 ;  /* 0x000000040b0b7223 */ /* 0x000fce000000000b */
.L_x_26:
[----:B------:R-:W-:Y:S05]  /*16a0*/  BSYNC.RECONVERGENT B3 ;  /* 0x0000000000037941 */ /* 0x000fea0003800200 */
.L_x_24:
[----:B------:R-:W2:Y:S04]  /*16b0*/  LDL R5, [R23+-0x4] ;  /* 0xfffffc0017057983 */ /* 0x000ea80000100800 */
[----:B------:R-:W3:Y:S04]  /*16c0*/  LDL R7, [R17+-0x4] ;  /* 0xfffffc0011077983 */ /* 0x000ee80000100800 */
[----:B------:R-:W4:Y:S04]  /*16d0*/  LDL R13, [R24+-0x4] ;  /* 0xfffffc00180d7983 */ /* 0x000f280000100800 */
[----:B------:R-:W5:Y:S01]  /*16e0*/  LDL R9, [R25+-0x4] ;  /* 0xfffffc0019097983 */ /* 0x000f620000100800 */
[C---:B--2---:R-:W-:Y:S01]  /*16f0*/  FMUL R5, R0.reuse, R5 ;  /* 0x0000000500057220 */ /* 0x044fe20000400000 */
[----:B---3--:R-:W-:-:S04]  /*1700*/  FADD R7, -R0, R7 ;  /* 0x0000000700077221 */ /* 0x008fc80000000100 */
[----:B------:R-:W-:-:S04]  /*1710*/  FFMA R4, R2, R5, R7 ;  /* 0x0000000502047223 */ /* 0x000fc80000000007 */
[----:B------:R-:W-:-:S04]  /*1720*/  FMUL R4, R4, R11 ;  /* 0x0000000b04047220 */ /* 0x000fc80000400000 */
[----:B----4-:R-:W-:-:S04]  /*1730*/  FMUL R5, R4, R13 ;  /* 0x0000000d04057220 */ /* 0x010fc80000400000 */
[----:B-----5:R-:W-:-:S05]  /*1740*/  FFMA R0, R0, R9, R5 ;  /* 0x0000000900007223 */ /* 0x020fca0000000005 */
[----:B------:R0:W-:Y:S04]  /*1750*/  STL [R17], R0 ;  /* 0x0000000011007387 */ /* 0x0001e80000100800 */
[----:B------:R-:W2:Y:S04]  /*1760*/  LDL R5, [R20+-0x4] ;  /* 0xfffffc0014057983 */ /* 0x000ea80000100800 */
[----:B------:R-:W3:Y:S01]  /*1770*/  LDL R4, [R22+-0x4] ;  /* 0xfffffc0016047983 */ /* 0x000ee20000100800 */
[----:B--2---:R-:W-:-:S04]  /*1780*/  FMUL R2, R2, R5 ;  /* 0x0000000502027220 */ /* 0x004fc80000400000 */
[----:B------:R-:W-:-:S04]  /*1790*/  FMUL R2, R2, R11 ;  /* 0x0000000b02027220 */ /* 0x000fc80000400000 */
[----:B---3--:R-:W-:-:S05]  /*17a0*/  FFMA R5, R13, R2, R4 ;  /* 0x000000020d057223 */ /* 0x008fca0000000004 */
[----:B------:R0:W-:Y:S04]  /*17b0*/  STL [R16], R5 ;  /* 0x0000000510007387 */ /* 0x0001e80000100800 */
[----:B------:R-:W2:Y:S01]  /*17c0*/  LDL R2, [R18+-0x4] ;  /* 0xfffffc0012027983 */ /* 0x000ea20000100800 */
[----:B------:R-:W-:Y:S01]  /*17d0*/  FSETP.GT.AND P0, PT, R0, 0.0010000000474974513054, PT ;  /* 0x3a83126f0000780b */ /* 0x000fe20003f04000 */
[----:B--2---:R-:W-:-:S04]  /*17e0*/  FMUL R2, R2, R11 ;  /* 0x0000000b02027220 */ /* 0x004fc80000400000 */
[----:B------:R-:W-:-:S05]  /*17f0*/  FMUL R13, R13, R2 ;  /* 0x000000020d0d7220 */ /* 0x000fca0000400000 */
[----:B------:R0:W-:Y:S03]  /*1800*/  STL [R18], R13 ;  /* 0x0000000d12007387 */ /* 0x0001e60000100800 */
.L_x_23:
[----:B------:R-:W-:Y:S05]  /*1810*/  BSYNC.RECONVERGENT B1 ;  /* 0x0000000000017941 */ /* 0x000fea0003800200 */
.L_x_22:
[----:B------:R-:W-:Y:S04]  /*1820*/  BSSY.RECONVERGENT B1, `(.L_x_27) ;  /* 0x00003cb000017945 */ /* 0x000fe80003800200 */
[----:B------:R-:W-:Y:S05]  /*1830*/  @!P0 BRA `(.L_x_28) ;  /* 0x0000003c00248947 */ /* 0x000fea0003800000 */
[----:B------:R-:W1:Y:S04]  /*1840*/  LDL R9, [R3] ;  /* 0x0000000003097983 */ /* 0x000e680000100800 */
[----:B------:R-:W2:Y:S04]  /*1850*/  LDL R43, [R32] ;  /* 0x00000000202b7983 */ /* 0x000ea80000100800 */
[----:B------:R-:W3:Y:S01]  /*1860*/  LDL R2, [R33] ;  /* 0x0000000021027983 */ /* 0x000ee20000100800 */
[----:B------:R-:W-:Y:S01]  /*1870*/  ISETP.GE.AND P2, PT, R27, R38, PT ;  /* 0x000000261b00720c */ /* 0x000fe20003f46270 */
[----:B------:R-:W-:Y:S01]  /*1880*/  BSSY.RECONVERGENT B4, `(.L_x_29) ;  /* 0x0000013000047945 */ /* 0x000fe20003800200 */
[----:B------:R-:W-:Y:S01]  /*1890*/  ISETP.GE.AND P1, PT, R36, 0x2, PT ;  /* 0x000000022400780c */ /* 0x000fe20003f26270 */
[----:B-1----:R-:W-:-:S04]  /*18a0*/  FMUL R6, R9, R9 ;  /* 0x0000000909067220 */ /* 0x002fc80000400000 */
[----:B--2---:R-:W-:Y:S01]  /*18b0*/  FFMA R45, -R43, R6, 1 ;  /* 0x3f8000002b2d7423 */ /* 0x004fe20000000106 */
[----:B0-----:R-:W-:-:S03]  /*18c0*/  FADD R0, -R6, 1 ;  /* 0x3f80000006007421 */ /* 0x001fc60000000100 */
[----:B------:R-:W0:Y:S01]  /*18d0*/  MUFU.RCP R4, R45 ;  /* 0x0000002d00047308 */ /* 0x000e220000001000 */
[----:B------:R-:W-:Y:S01]  /*18e0*/  FMUL R43, R43, R0 ;  /* 0x000000002b2b7220 */ /* 0x000fe20000400000 */
[----:B---3--:R-:W-:-:S04]  /*18f0*/  @!P2 FMUL R2, R2, R31 ;  /* 0x0000001f0202a220 */ /* 0x008fc80000400000 */
[C---:B------:R-:W-:Y:S02]  /*1900*/  FMUL R2, R45.reuse, R2 ;  /* 0x000000022d027220 */ /* 0x040fe40000400000 */
[----:B------:R-:W1:Y:S01]  /*1910*/  FCHK P0, R43, R45 ;  /* 0x0000002d2b007302 */ /* 0x000e620000000000 */
[----:B0-----:R-:W-:-:S04]  /*1920*/  FFMA R5, -R45, R4, 1 ;  /* 0x3f8000002d057423 */ /* 0x001fc80000000104 */
[----:B------:R-:W-:-:S04]  /*1930*/  FFMA R4, R4, R5, R4 ;  /* 0x0000000504047223 */ /* 0x000fc80000000004 */
[----:B------:R-:W-:-:S04]  /*1940*/  FFMA R7, R43, R4, RZ ;  /* 0x000000042b077223 */ /* 0x000fc800000000ff */
[----:B------:R-:W-:-:S04]  /*1950*/  FFMA R5, -R45, R7, R43 ;  /* 0x000000072d057223 */ /* 0x000fc8000000012b */
[----:B------:R-:W-:Y:S01]  /*1960*/  FFMA R7, R4, R5, R7 ;  /* 0x0000000504077223 */ /* 0x000fe20000000007 */
[----:B-1----:R-:W-:Y:S06]  /*1970*/  @!P0 BRA `(.L_x_30) ;  /* 0x00000000000c8947 */ /* 0x002fec0003800000 */
[----:B------:R-:W-:-:S07]  /*1980*/  MOV R40, 0x19a0 ;  /* 0x000019a000287802 */ /* 0x000fce0000000f00 */
[----:B------:R-:W-:Y:S05]  /*1990*/  CALL.REL.NOINC `($__internal_2_$__cuda_sm3x_div_rn_noftz_f32_slowpath) ;  /* 0x0000005800147944 */ /* 0x000fea0003c00000 */
[----:B------:R-:W-:-:S07]  /*19a0*/  MOV R7, R4 ;  /* 0x0000000400077202 */ /* 0x000fce0000000f00 */
.L_x_30:
[----:B------:R-:W-:Y:S05]  /*19b0*/  BSYNC.RECONVERGENT B4 ;  /* 0x0000000000047941 */ /* 0x000fea0003800200 */
.L_x_29:
[----:B------:R-:W0:Y:S01]  /*19c0*/  MUFU.RCP R5, R0 ;  /* 0x0000000000057308 */ /* 0x000e220000001000 */
[----:B------:R-:W-:Y:S01]  /*19d0*/  FADD R43, R9, -R6 ;  /* 0x80000006092b7221 */ /* 0x000fe20000000000 */
[----:B------:R-:W-:Y:S06]  /*19e0*/  BSSY.RECONVERGENT B4, `(.L_x_31) ;  /* 0x000000c000047945 */ /* 0x000fec0003800200 */
[----:B------:R-:W1:Y:S01]  /*19f0*/  FCHK P0, R43, R0 ;  /* 0x000000002b007302 */ /* 0x000e620000000000 */
[----:B0-----:R-:W-:-:S04]  /*1a00*/  FFMA R4, -R0, R5, 1 ;  /* 0x3f80000000047423 */ /* 0x001fc80000000105 */
[----:B------:R-:W-:-:S04]  /*1a10*/  FFMA R4, R5, R4, R5 ;  /* 0x0000000405047223 */ /* 0x000fc80000000005 */
[----:B------:R-:W-:-:S04]  /*1a20*/  FFMA R47, R43, R4, RZ ;  /* 0x000000042b2f7223 */ /* 0x000fc800000000ff */
[----:B------:R-:W-:-:S04]  /*1a30*/  FFMA R5, -R0, R47, R43 ;  /* 0x0000002f00057223 */ /* 0x000fc8000000012b */
[----:B------:R-:W-:Y:S01]  /*1a40*/  FFMA R47, R4, R5, R47 ;  /* 0x00000005042f7223 */ /* 0x000fe2000000002f */
[----:B-1----:R-:W-:Y:S06]  /*1a50*/  @!P0 BRA `(.L_x_32) ;  /* 0x0000000000108947 */ /* 0x002fec0003800000 */
[----:B------:R-:W-:Y:S02]  /*1a60*/  MOV R45, R0 ;  /* 0x00000000002d7202 */ /* 0x000fe40000000f00 */
[----:B------:R-:W-:-:S07]  /*1a70*/  MOV R40, 0x1a90 ;  /* 0x00001a9000287802 */ /* 0x000fce0000000f00 */
[----:B------:R-:W-:Y:S05]  /*1a80*/  CALL.REL.NOINC `($__internal_2_$__cuda_sm3x_div_rn_noftz_f32_slowpath) ;  /* 0x0000005400d87944 */ /* 0x000fea0003c00000 */
[----:B------:R-:W-:-:S07]  /*1a90*/  MOV R47, R4 ;  /* 0x00000004002f7202 */ /* 0x000fce0000000f00 */
.L_x_32:
[----:B------:R-:W-:Y:S05]  /*1aa0*/  BSYNC.RECONVERGENT B4 ;  /* 0x0000000000047941 */ /* 0x000fea0003800200 */
.L_x_31:
[----:B------:R-:W-:Y:S01]  /*1ab0*/  FADD R8, -R7, 1 ;  /* 0x3f80000007087421 */ /* 0x000fe20000000100 */
[----:B------:R-:W-:Y:S01]  /*1ac0*/  FFMA R43, -R47, R7, 1 ;  /* 0x3f8000002f2b7423 */ /* 0x000fe20000000107 */
[----:B------:R-:W-:Y:S02]  /*1ad0*/  BSSY.RECONVERGENT B2, `(.L_x_33) ;  /* 0x000000e000027945 */ /* 0x000fe40003800200 */
[----:B------:R-:W-:-:S04]  /*1ae0*/  FMUL R0, R8, 3 ;  /* 0x4040000008007820 */ /* 0x000fc80000400000 */
[----:B------:R-:W-:-:S04]  /*1af0*/  FMUL R0, R0, R43 ;  /* 0x0000002b00007220 */ /* 0x000fc80000400000 */
[----:B------:R0:W1:Y:S01]  /*1b00*/  MUFU.RSQ R5, R0 ;  /* 0x0000000000057308 */ /* 0x0000620000001400 */
[----:B------:R-:W-:-:S04]  /*1b10*/  IADD3 R4, PT, PT, R0, -0xd000000, RZ ;  /* 0xf300000000047810 */ /* 0x000fc80007ffe0ff */
[----:B------:R-:W-:-:S13]  /*1b20*/  ISETP.GT.U32.AND P0, PT, R4, 0x727fffff, PT ;  /* 0x727fffff0400780c */ /* 0x000fda0003f04070 */
[----:B01----:R-:W-:Y:S05]  /*1b30*/  @!P0 BRA `(.L_x_34) ;  /* 0x00000000000c8947 */ /* 0x003fea0003800000 */
[----:B------:R-:W-:-:S07]  /*1b40*/  MOV R11, 0x1b60 ;  /* 0x00001b60000b7802 */ /* 0x000fce0000000f00 */
[----:B------:R-:W-:Y:S05]  /*1b50*/  CALL.REL.NOINC `($__internal_1_$__cuda_sm20_sqrt_rn_f32_slowpath) ;  /* 0x0000005400487944 */ /* 0x000fea0003c00000 */
[----:B------:R-:W-:Y:S05]  /*1b60*/  BRA `(.L_x_35) ;  /* 0x0000000000107947 */ /* 0x000fea0003800000 */
.L_x_34:
[----:B------:R-:W-:Y:S01]  /*1b70*/  FMUL.FTZ R9, R0, R5 ;  /* 0x0000000500097220 */ /* 0x000fe20000410000 */
[----:B------:R-:W-:-:S03]  /*1b80*/  FMUL.FTZ R4, R5, 0.5 ;  /* 0x3f00000005047820 */ /* 0x000fc60000410000 */
[----:B------:R-:W-:-:S04]  /*1b90*/  FFMA R0, -R9, R9, R0 ;  /* 0x0000000909007223 */ /* 0x000fc80000000100 */
[----:B------:R-:W-:-:S07]  /*1ba0*/  FFMA R9, R0, R4, R9 ;  /* 0x0000000400097223 */ /* 0x000fce0000000009 */
.L_x_35:
[----:B------:R-:W-:Y:S05]  /*1bb0*/  BSYNC.RECONVERGENT B2 ;  /* 0x0000000000027941 */ /* 0x000fea0003800200 */
.L_x_33:
[----:B------:R-:W0:Y:S01]  /*1bc0*/  MUFU.RCP R0, R9 ;  /* 0x0000000900007308 */ /* 0x000e220000001000 */
[----:B------:R-:W-:Y:S01]  /*1bd0*/  FMUL R43, R43, 1.5 ;  /* 0x3fc000002b2b7820 */ /* 0x000fe20000400000 */
[----:B------:R-:W-:Y:S06]  /*1be0*/  BSSY.RECONVERGENT B4, `(.L_x_36) ;  /* 0x000000c000047945 */ /* 0x000fec0003800200 */
[----:B------:R-:W1:Y:S01]  /*1bf0*/  FCHK P0, R43, R9 ;  /* 0x000000092b007302 */ /* 0x000e620000000000 */
[----:B0-----:R-:W-:-:S04]  /*1c00*/  FFMA R5, R0, -R9, 1 ;  /* 0x3f80000000057423 */ /* 0x001fc80000000809 */
[----:B------:R-:W-:-:S04]  /*1c10*/  FFMA R0, R0, R5, R0 ;  /* 0x0000000500007223 */ /* 0x000fc80000000000 */
[----:B------:R-:W-:-:S04]  /*1c20*/  FFMA R4, R43, R0, RZ ;  /* 0x000000002b047223 */ /* 0x000fc800000000ff */
[----:B------:R-:W-:-:S04]  /*1c30*/  FFMA R5, R4, -R9, R43 ;  /* 0x8000000904057223 */ /* 0x000fc8000000002b */
[----:B------:R-:W-:Y:S01]  /*1c40*/  FFMA R0, R0, R5, R4 ;  /* 0x0000000500007223 */ /* 0x000fe20000000004 */
[----:B-1----:R-:W-:Y:S06]  /*1c50*/  @!P0 BRA `(.L_x_37) ;  /* 0x0000000000108947 */ /* 0x002fec0003800000 */
[----:B------:R-:W-:Y:S02]  /*1c60*/  MOV R45, R9 ;  /* 0x00000009002d7202 */ /* 0x000fe40000000f00 */
[----:B------:R-:W-:-:S07]  /*1c70*/  MOV R40, 0x1c90 ;  /* 0x00001c9000287802 */ /* 0x000fce0000000f00 */
[----:B------:R-:W-:Y:S05]  /*1c80*/  CALL.REL.NOINC `($__internal_2_$__cuda_sm3x_div_rn_noftz_f32_slowpath) ;  /* 0x0000005400587944 */ /* 0x000fea0003c00000 */
[----:B------:R-:W-:-:S07]  /*1c90*/  MOV R0, R4 ;  /* 0x0000000400007202 */ /* 0x000fce0000000f00 */
.L_x_37:
[----:B------:R-:W-:Y:S05]  /*1ca0*/  BSYNC.RECONVERGENT B4 ;  /* 0x0000000000047941 */ /* 0x000fea0003800200 */
.L_x_36:
[----:B------:R-:W-:Y:S02]  /*1cb0*/  HFMA2 R5, -RZ, RZ, 0.96630859375, -0.0022525787353515625 ;  /* 0x3bbb989dff057431 */ /* 0x000fe400000001ff */
[----:B------:R-:W-:Y:S01]  /*1cc0*/  FMUL R4, R2, -R9 ;  /* 0x8000000902047220 */ /* 0x000fe20000400000 */
[----:B------:R-:W-:Y:S01]  /*1cd0*/  MOV R6, 0x437c0000 ;  /* 0x437c000000067802 */ /* 0x000fe20000000f00 */
[----:B------:R-:W-:Y:S01]  /*1ce0*/  BSSY.RECONVERGENT B4, `(.L_x_38) ;  /* 0x000001b000047945 */ /* 0x000fe20003800200 */
[----:B------:R-:W-:-:S04]  /*1cf0*/  IADD3 R14, PT, PT, R38, 0x1, RZ ;  /* 0x00000001260e7810 */ /* 0x000fc80007ffe0ff */
[----:B------:R-:W-:Y:S01]  /*1d00*/  SEL R14, R14, RZ, !P1 ;  /* 0x000000ff0e0e7207 */ /* 0x000fe20004800000 */
[----:B------:R-:W-:-:S03]  /*1d10*/  FFMA.SAT R5, R4, R5, 0.5 ;  /* 0x3f00000004057423 */ /* 0x000fc60000002005 */
[----:B------:R-:W-:Y:S01]  /*1d20*/  ISETP.GE.AND P2, PT, R27, R14, PT ;  /* 0x0000000e1b00720c */ /* 0x000fe20003f46270 */
[----:B------:R-:W-:Y:S01]  /*1d30*/  FFMA.RM R5, R5, R6, 12582913 ;  /* 0x4b40000105057423 */ /* 0x000fe20000004006 */
[----:B------:R-:W-:Y:S02]  /*1d40*/  FADD R6, R0, 1 ;  /* 0x3f80000000067421 */ /* 0x000fe40000000000 */
[----:B------:R-:W-:Y:S01]  /*1d50*/  FSEL R13, R30, R26, !P2 ;  /* 0x0000001a1e0d7208 */ /* 0x000fe20005000000 */
[C---:B------:R-:W-:Y:S01]  /*1d60*/  FADD R11, R5.reuse, -12583039 ;  /* 0xcb40007f050b7421 */ /* 0x040fe20000000000 */
[----:B------:R-:W-:Y:S01]  /*1d70*/  SHF.L.U32 R10, R5, 0x17, RZ ;  /* 0x00000017050a7819 */ /* 0x000fe200000006ff */
[----:B------:R-:W-:Y:S01]  /*1d80*/  FMUL R43, R6, R6 ;  /* 0x00000006062b7220 */ /* 0x000fe20000400000 */
[----:B------:R-:W-:Y:S01]  /*1d90*/  FSEL R13, R13, R26, !P1 ;  /* 0x0000001a0d0d7208 */ /* 0x000fe20004800000 */
[----:B------:R-:W-:-:S04]  /*1da0*/  FFMA R11, R4, 1.4426950216293334961, -R11 ;  /* 0x3fb8aa3b040b7823 */ /* 0x000fc8000000080b */
[----:B------:R-:W-:-:S06]  /*1db0*/  FFMA R11, R4, 1.925963033500011079e-08, R11 ;  /* 0x32a57060040b7823 */ /* 0x000fcc000000000b */
[----:B------:R-:W0:Y:S02]  /*1dc0*/  MUFU.EX2 R11, R11 ;  /* 0x0000000b000b7308 */ /* 0x000e240000000800 */
[----:B0-----:R-:W-:-:S06]  /*1dd0*/  FMUL R10, R10, R11 ;  /* 0x0000000b0a0a7220 */ /* 0x001fcc0000400000 */
[----:B------:R-:W0:Y:S08]  /*1de0*/  MUFU.RCP R5, R10 ;  /* 0x0000000a00057308 */ /* 0x000e300000001000 */
        /* <DEDUP_REMOVED lines=10> */
.L_x_39:
[----:B------:R-:W-:Y:S05]  /*1e90*/  BSYNC.RECONVERGENT B4 ;  /* 0x0000000000047941 */ /* 0x000fea0003800200 */
.L_x_38:
[----:B------:R-:W-:Y:S01]  /*1ea0*/  IADD3 R5, PT, PT, R10, 0x1800000, RZ ;  /* 0x018000000a057810 */ /* 0x000fe20007ffe0ff */
[----:B------:R-:W-:Y:S01]  /*1eb0*/  FADD R43, R0, -1 ;  /* 0xbf800000002b7421 */ /* 0x000fe20000000000 */
[----:B------:R-:W-:Y:S02]  /*1ec0*/  BSSY.RECONVERGENT B3, `(.L_x_40) ;  /* 0x000000e000037945 */ /* 0x000fe40003800200 */
[----:B------:R-:W-:Y:S01]  /*1ed0*/  LOP3.LUT R5, R5, 0x7f800000, RZ, 0xc0, !PT ;  /* 0x7f80000005057812 */ /* 0x000fe200078ec0ff */
[-C--:B------:R-:W-:Y:S01]  /*1ee0*/  FMUL R45, R43, R43.reuse ;  /* 0x0000002b2b2d7220 */ /* 0x080fe20000400000 */
[----:B------:R-:W-:Y:S02]  /*1ef0*/  FMUL R43, R6, R43 ;  /* 0x0000002b062b7220 */ /* 0x000fe40000400000 */
[----:B------:R-:W-:Y:S01]  /*1f00*/  ISETP.GT.U32.AND P0, PT, R5, 0x1ffffff, PT ;  /* 0x01ffffff0500780c */ /* 0x000fe20003f04070 */
[----:B------:R-:W-:-:S12]  /*1f10*/  FFMA R45, R10, -R45, R4 ;  /* 0x8000002d0a2d7223 */ /* 0x000fd80000000004 */
[----:B------:R-:W-:Y:S05]  /*1f20*/  @P0 BRA `(.L_x_41) ;  /* 0x00000000000c0947 */ /* 0x000fea0003800000 */
[----:B------:R-:W-:-:S07]  /*1f30*/  MOV R6, 0x1f50 ;  /* 0x00001f5000067802 */ /* 0x000fce0000000f00 */
[----:B------:R-:W-:Y:S05]  /*1f40*/  CALL.REL.NOINC `($__internal_0_$__cuda_sm20_rcp_rn_f32_slowpath) ;  /* 0x0000004c00747944 */ /* 0x000fea0003c00000 */
[----:B------:R-:W-:Y:S05]  /*1f50*/  BRA `(.L_x_42) ;  /* 0x0000000000107947 */ /* 0x000fea0003800000 */
.L_x_41:
[----:B------:R-:W0:Y:S02]  /*1f60*/  MUFU.RCP R11, R10 ;  /* 0x0000000a000b7308 */ /* 0x000e240000001000 */
[----:B0-----:R-:W-:-:S04]  /*1f70*/  FFMA R4, R10, R11, -1 ;  /* 0xbf8000000a047423 */ /* 0x001fc8000000000b */
[----:B------:R-:W-:-:S04]  /*1f80*/  FADD.FTZ R4, -R4, -RZ ;  /* 0x800000ff04047221 */ /* 0x000fc80000010100 */
[----:B------:R-:W-:-:S07]  /*1f90*/  FFMA R11, R11, R4, R11 ;  /* 0x000000040b0b7223 */ /* 0x000fce000000000b */
.L_x_42:
[----:B------:R-:W-:Y:S05]  /*1fa0*/  BSYNC.RECONVERGENT B3 ;  /* 0x0000000000037941 */ /* 0x000fea0003800200 */
.L_x_40:
[----:B------:R-:W0:Y:S01]  /*1fb0*/  MUFU.RCP R4, R45 ;  /* 0x0000002d00047308 */ /* 0x000e220000001000 */
[----:B------:R-:W-:Y:S01]  /*1fc0*/  FADD R10, -R10, R11 ;  /* 0x0000000b0a0a7221 */ /* 0x000fe20000000100 */
[----:B------:R-:W-:Y:S03]  /*1fd0*/  BSSY.RECONVERGENT B4, `(.L_x_43) ;  /* 0x000000c000047945 */ /* 0x000fe60003800200 */
[----:B------:R-:W-:-:S04]  /*1fe0*/  FMUL R43, R43, R10 ;  /* 0x0000000a2b2b7220 */ /* 0x000fc80000400000 */
        /* <DEDUP_REMOVED lines=10> */
.L_x_44:
[----:B------:R-:W-:Y:S05]  /*2090*/  BSYNC.RECONVERGENT B4 ;  /* 0x0000000000047941 */ /* 0x000fea0003800200 */
.L_x_43:
[----:B------:R-:W0:Y:S01]  /*20a0*/  MUFU.RCP R4, R45 ;  /* 0x0000002d00047308 */ /* 0x000e220000001000 */
[----:B------:R-:W-:Y:S01]  /*20b0*/  FMUL R43, R0, 4 ;  /* 0x40800000002b7820 */ /* 0x000fe20000400000 */
        /* <DEDUP_REMOVED lines=11> */
.L_x_46:
[----:B------:R-:W-:Y:S05]  /*2170*/  BSYNC.RECONVERGENT B4 ;  /* 0x0000000000047941 */ /* 0x000fea0003800200 */
.L_x_45:
[----:B------:R-:W0:Y:S01]  /*2180*/  MUFU.RCP R0, R13 ;  /* 0x0000000d00007308 */ /* 0x000e220000001000 */
[----:B------:R-:W-:Y:S07]  /*2190*/  BSSY.RECONVERGENT B4, `(.L_x_47) ;  /* 0x000000c000047945 */ /* 0x000fee0003800200 */
[----:B------:R-:W1:Y:S01]  /*21a0*/  FCHK P0, -R2, R13 ;  /* 0x0000000d02007302 */ /* 0x000e620000000100 */
[----:B0-----:R-:W-:-:S04]  /*21b0*/  FFMA R5, -R13, R0, 1 ;  /* 0x3f8000000d057423 */ /* 0x001fc80000000100 */
[----:B------:R-:W-:-:S04]  /*21c0*/  FFMA R5, R0, R5, R0 ;  /* 0x0000000500057223 */ /* 0x000fc80000000000 */
[----:B------:R-:W-:-:S04]  /*21d0*/  FFMA R0, -R2, R5, RZ ;  /* 0x0000000502007223 */ /* 0x000fc800000001ff */
[----:B------:R-:W-:-:S04]  /*21e0*/  FFMA R4, -R13, R0, -R2 ;  /* 0x000000000d047223 */ /* 0x000fc80000000902 */
[----:B------:R-:W-:Y:S01]  /*21f0*/  FFMA R4, R5, R4, R0 ;  /* 0x0000000405047223 */ /* 0x000fe20000000000 */
[----:B-1----:R-:W-:Y:S06]  /*2200*/  @!P0 BRA `(.L_x_48) ;  /* 0x0000000000108947 */ /* 0x002fec0003800000 */
[----:B------:R-:W-:Y:S01]  /*2210*/  FADD R43, -R2, -RZ ;  /* 0x800000ff022b7221 */ /* 0x000fe20000000100 */
[----:B------:R-:W-:Y:S02]  /*2220*/  MOV R45, R13 ;  /* 0x0000000d002d7202 */ /* 0x000fe40000000f00 */
[----:B------:R-:W-:-:S07]  /*2230*/  MOV R40, 0x2250 ;  /* 0x0000225000287802 */ /* 0x000fce0000000f00 */
[----:B------:R-:W-:Y:S05]  /*2240*/  CALL.REL.NOINC `($__internal_2_$__cuda_sm3x_div_rn_noftz_f32_slowpath) ;  /* 0x0000004c00e87944 */ /* 0x000fea0003c00000 */
.L_x_48:
[----:B------:R-:W-:Y:S05]  /*2250*/  BSYNC.RECONVERGENT B4 ;  /* 0x0000000000047941 */ /* 0x000fea0003800200 */
.L_x_47:
[----:B------:R-:W-:Y:S01]  /*2260*/  HFMA2 R5, -RZ, RZ, 0.96630859375, -0.0022525787353515625 ;  /* 0x3bbb989dff057431 */ /* 0x000fe200000001ff */
[----:B------:R-:W-:Y:S01]  /*2270*/  MOV R37, 0x437c0000 ;  /* 0x437c000000257802 */ /* 0x000fe20000000f00 */
[----:B------:R-:W-:Y:S01]  /*2280*/  FMUL R10, R9, R9 ;  /* 0x00000009090a7220 */ /* 0x000fe20000400000 */
[----:B------:R-:W-:Y:S02]  /*2290*/  BSSY.RECONVERGENT B4, `(.L_x_49) ;  /* 0x000001b000047945 */ /* 0x000fe40003800200 */
[----:B------:R-:W-:-:S04]  /*22a0*/  FFMA.SAT R0, R4, R5, 0.5 ;  /* 0x3f00000004007423 */ /* 0x000fc80000002005 */
[----:B------:R-:W-:-:S04]  /*22b0*/  FFMA.RM R0, R0, R37, 12582913 ;  /* 0x4b40000100007423 */ /* 0x000fc80000004025 */
[C---:B------:R-:W-:Y:S01]  /*22c0*/  FADD R5, R0.reuse, -12583039 ;  /* 0xcb40007f00057421 */ /* 0x040fe20000000000 */
[----:B------:R-:W-:Y:S01]  /*22d0*/  SHF.L.U32 R46, R0, 0x17, RZ ;  /* 0x00000017002e7819 */ /* 0x000fe200000006ff */
[----:B------:R-:W-:Y:S02]  /*22e0*/  FFMA R0, R8, R47, 1 ;  /* 0x3f80000008007423 */ /* 0x000fe4000000002f */
[----:B------:R-:W-:-:S04]  /*22f0*/  FFMA R5, R4, 1.4426950216293334961, -R5 ;  /* 0x3fb8aa3b04057823 */ /* 0x000fc80000000805 */
[----:B------:R-:W-:Y:S01]  /*2300*/  FFMA R5, R4, 1.925963033500011079e-08, R5 ;  /* 0x32a5706004057823 */ /* 0x000fe20000000005 */
[----:B------:R-:W-:-:S04]  /*2310*/  FMUL R4, R13, R10 ;  /* 0x0000000a0d047220 */ /* 0x000fc80000400000 */
[----:B------:R-:W-:Y:S01]  /*2320*/  FFMA R45, -R13, R4, 1 ;  /* 0x3f8000000d2d7423 */ /* 0x000fe20000000104 */
[----:B------:R-:W0:Y:S08]  /*2330*/  MUFU.EX2 R5, R5 ;  /* 0x0000000500057308 */ /* 0x000e300000000800 */
[----:B------:R-:W1:Y:S08]  /*2340*/  MUFU.RCP R4, R45 ;  /* 0x0000002d00047308 */ /* 0x000e700000001000 */
[----:B------:R-:W2:Y:S01]  /*2350*/  FCHK P0, R0, R45 ;  /* 0x0000002d00007302 */ /* 0x000ea20000000000 */
[----:B0-----:R-:W-:-:S05]  /*2360*/  FMUL R46, R46, R5 ;  /* 0x000000052e2e7220 */ /* 0x001fca0000400000 */
[----:B------:R0:W-:Y:S01]  /*2370*/  STL [R19], R46 ;  /* 0x0000002e13007387 */ /* 0x0001e20000100800 */
[----:B-1----:R-:W-:-:S04]  /*2380*/  FFMA R9, -R45, R4, 1 ;  /* 0x3f8000002d097423 */ /* 0x002fc80000000104 */
[----:B------:R-:W-:Y:S01]  /*2390*/  FFMA R37, R4, R9, R4 ;  /* 0x0000000904257223 */ /* 0x000fe20000000004 */
[----:B------:R-:W-:-:S03]  /*23a0*/  FMUL R9, R7, 0.75 ;  /* 0x3f40000007097820 */ /* 0x000fc60000400000 */
[----:B------:R-:W-:Y:S01]  /*23b0*/  FFMA R4, R0, R37, RZ ;  /* 0x0000002500047223 */ /* 0x000fe200000000ff */
[----:B------:R-:W-:-:S03]  /*23c0*/  FMUL R6, R13, R9 ;  /* 0x000000090d067220 */ /* 0x000fc60000400000 */
[----:B------:R-:W-:-:S04]  /*23d0*/  FFMA R5, -R45, R4, R0 ;  /* 0x000000042d057223 */ /* 0x000fc80000000100 */
[----:B------:R-:W-:Y:S01]  /*23e0*/  FFMA R5, R37, R5, R4 ;  /* 0x0000000525057223 */ /* 0x000fe20000000004 */
[----:B0-2---:R-:W-:Y:S06]  /*23f0*/  @!P0 BRA `(.L_x_50) ;  /* 0x0000000000108947 */ /* 0x005fec0003800000 */
[----:B------:R-:W-:Y:S02]  /*2400*/  MOV R43, R0 ;  /* 0x00000000002b7202 */ /* 0x000fe40000000f00 */
[----:B------:R-:W-:-:S07]  /*2410*/  MOV R40, 0x2430 ;  /* 0x0000243000287802 */ /* 0x000fce0000000f00 */
[----:B------:R-:W-:Y:S05]  /*2420*/  CALL.REL.NOINC `($__internal_2_$__cuda_sm3x_div_rn_noftz_f32_slowpath) ;  /* 0x0000004c00707944 */ /* 0x000fea0003c00000 */
[----:B------:R-:W-:-:S07]  /*2430*/  MOV R5, R4 ;  /* 0x0000000400057202 */ /* 0x000fce0000000f00 */
.L_x_50:
[----:B------:R-:W-:Y:S05]  /*2440*/  BSYNC.RECONVERGENT B4 ;  /* 0x0000000000047941 */ /* 0x000fea0003800200 */
.L_x_49:
[----:B------:R-:W0:Y:S01]  /*2450*/  MUFU.RCP R4, R45 ;  /* 0x0000002d00047308 */ /* 0x000e220000001000 */
[----:B------:R-:W-:Y:S01]  /*2460*/  FMUL R47, R47, 3 ;  /* 0x404000002f2f7820 */ /* 0x000fe20000400000 */
[----:B------:R-:W-:Y:S01]  /*2470*/  BSSY.RECONVERGENT B4, `(.L_x_51) ;  /* 0x000000f000047945 */ /* 0x000fe20003800200 */
[----:B------:R-:W-:Y:S01]  /*2480*/  FMUL R6, R6, R5 ;  /* 0x0000000506067220 */ /* 0x000fe20000400000 */
[----:B------:R-:W-:Y:S01]  /*2490*/  FMUL R7, R7, 0.5 ;  /* 0x3f00000007077820 */ /* 0x000fe20000400000 */
[----:B------:R-:W-:-:S04]  /*24a0*/  FMUL R8, R8, R47 ;  /* 0x0000002f08087220 */ /* 0x000fc80000400000 */
[----:B------:R-:W-:-:S04]  /*24b0*/  FMUL R40, R13, R8 ;  /* 0x000000080d287220 */ /* 0x000fc80000400000 */
[----:B------:R-:W-:-:S04]  /*24c0*/  FFMA R43, R13, R40, 1 ;  /* 0x3f8000000d2b7423 */ /* 0x000fc80000000028 */
        /* <DEDUP_REMOVED lines=9> */
.L_x_52:
[----:B------:R-:W-:Y:S05]  /*2560*/  BSYNC.RECONVERGENT B4 ;  /* 0x0000000000047941 */ /* 0x000fea0003800200 */
.L_x_51:
[CCC-:B------:R-:W-:Y:S01]  /*2570*/  FFMA R5, R7.reuse, R4.reuse, R6.reuse ;  /* 0x0000000407057223 */ /* 0x1c0fe20000000006 */
[----:B------:R-:W-:Y:S01]  /*2580*/  FFMA R37, -R7, R4, R6 ;  /* 0x0000000407257223 */ /* 0x000fe20000000106 */
[----:B------:R-:W-:Y:S01]  /*2590*/  HFMA2 R40, -RZ, RZ, 1.8759765625, 450 ;  /* 0x3f815f08ff287431 */ /* 0x000fe200000001ff */
[----:B------:R-:W0:Y:S01]  /*25a0*/  FCHK P0, R2, -0.98940092325210571289 ;  /* 0xbf7d496102007902 */ /* 0x000e220000000000 */
[C---:B------:R-:W-:Y:S01]  /*25b0*/  FADD R4, R5.reuse, -1 ;  /* 0xbf80000005047421 */ /* 0x040fe20000000000 */
[-C--:B------:R-:W-:Y:S01]  /*25c0*/  FMUL R6, R5, R12.reuse ;  /* 0x0000000c05067220 */ /* 0x080fe20000400000 */
[----:B------:R-:W-:Y:S02]  /*25d0*/  BSSY.RECONVERGENT B4, `(.L_x_53) ;  /* 0x0000014000047945 */ /* 0x000fe40003800200 */
[----:B------:R-:W-:Y:S01]  /*25e0*/  FFMA R39, R37, R12, -R4 ;  /* 0x0000000c25277223 */ /* 0x000fe20000000804 */
[----:B------:R-:W-:-:S03]  /*25f0*/  FFMA R4, R46, R11, -1 ;  /* 0xbf8000002e047423 */ /* 0x000fc6000000000b */
[----:B------:R-:W-:Y:S01]  /*2600*/  FMUL R46, R46, R39 ;  /* 0x000000272e2e7220 */ /* 0x000fe20000400000 */
[----:B------:R-:W-:-:S03]  /*2610*/  FFMA R4, R37, R4, R6 ;  /* 0x0000000425047223 */ /* 0x000fc60000000006 */
[----:B------:R-:W-:Y:S01]  /*2620*/  FFMA R46, R5, R11, R46 ;  /* 0x0000000b052e7223 */ /* 0x000fe2000000002e */
[----:B------:R-:W-:Y:S01]  /*2630*/  MOV R5, 0x3f7d4961 ;  /* 0x3f7d496100057802 */ /* 0x000fe20000000f00 */
[----:B------:R1:W-:Y:S04]  /*2640*/  STL [R23], R4 ;  /* 0x0000000417007387 */ /* 0x0003e80000100800 */
[----:B------:R1:W-:Y:S01]  /*2650*/  STL [R25], R46 ;  /* 0x0000002e19007387 */ /* 0x0003e20000100800 */
[----:B------:R-:W-:-:S04]  /*2660*/  FFMA R5, -R40, R5, 1 ;  /* 0x3f80000028057423 */ /* 0x000fc80000000105 */
[----:B------:R-:W-:-:S04]  /*2670*/  FFMA R5, R5, -R40, -1.0107126235961914062 ;  /* 0xbf815f0805057423 */ /* 0x000fc80000000828 */
[----:B------:R-:W-:-:S04]  /*2680*/  FFMA R6, R2, R5, RZ ;  /* 0x0000000502067223 */ /* 0x000fc800000000ff */
[----:B------:R-:W-:-:S04]  /*2690*/  FFMA R37, R6, 0.98940092325210571289, R2 ;  /* 0x3f7d496106257823 */ /* 0x000fc80000000002 */
[----:B------:R-:W-:Y:S01]  /*26a0*/  FFMA R5, R5, R37, R6 ;  /* 0x0000002505057223 */ /* 0x000fe20000000006 */
[----:B01----:R-:W-:Y:S06]  /*26b0*/  @!P0 BRA `(.L_x_54) ;  /* 0x0000000000148947 */ /* 0x003fec0003800000 */
[----:B------:R-:W-:Y:S02]  /*26c0*/  MOV R43, R2 ;  /* 0x00000002002b7202 */ /* 0x000fe40000000f00 */
[----:B------:R-:W-:Y:S02]  /*26d0*/  MOV R45, 0xbf7d4961 ;  /* 0xbf7d4961002d7802 */ /* 0x000fe40000000f00 */
[----:B------:R-:W-:-:S07]  /*26e0*/  MOV R40, 0x2700 ;  /* 0x0000270000287802 */ /* 0x000fce0000000f00 */
[----:B------:R-:W-:Y:S05]  /*26f0*/  CALL.REL.NOINC `($__internal_2_$__cuda_sm3x_div_rn_noftz_f32_slowpath) ;  /* 0x0000004800bc7944 */ /* 0x000fea0003c00000 */
[----:B------:R-:W-:-:S07]  /*2700*/  MOV R5, R4 ;  /* 0x0000000400057202 */ /* 0x000fce0000000f00 */
.L_x_54:
[----:B------:R-:W-:Y:S05]  /*2710*/  BSYNC.RECONVERGENT B4 ;  /* 0x0000000000047941 */ /* 0x000fea0003800200 */
.L_x_53:
[----:B------:R-:W-:Y:S01]  /*2720*/  HFMA2 R6, -RZ, RZ, 1.875, 0 ;  /* 0x3f800000ff067431 */ /* 0x000fe200000001ff */
[----:B------:R-:W-:Y:S01]  /*2730*/  MOV R4, 0x3bbb989d ;  /* 0x3bbb989d00047802 */ /* 0x000fe20000000f00 */
[----:B------:R-:W-:Y:S02]  /*2740*/  HFMA2 R37, -RZ, RZ, 3.7421875, 0 ;  /* 0x437c0000ff257431 */ /* 0x000fe400000001ff */
[----:B------:R-:W-:Y:S01]  /*2750*/  FMUL R45, R10, -0.98940092325210571289 ;  /* 0xbf7d49610a2d7820 */ /* 0x000fe20000400000 */
[----:B------:R-:W-:Y:S01]  /*2760*/  BSSY.RECONVERGENT B4, `(.L_x_55) ;  /* 0x0000017000047945 */ /* 0x000fe20003800200 */
[----:B------:R-:W-:Y:S02]  /*2770*/  FFMA.SAT R4, R5, R4, 0.5 ;  /* 0x3f00000005047423 */ /* 0x000fe40000002004 */
[----:B------:R-:W-:Y:S02]  /*2780*/  FFMA R45, R45, 0.98940092325210571289, R6 ;  /* 0x3f7d49612d2d7823 */ /* 0x000fe40000000006 */
[----:B------:R-:W-:-:S02]  /*2790*/  FFMA.RM R4, R4, R37, 12582913 ;  /* 0x4b40000104047423 */ /* 0x000fc40000004025 */
[----:B------:R-:W0:Y:S02]  /*27a0*/  MUFU.RCP R40, R45 ;  /* 0x0000002d00287308 */ /* 0x000e240000001000 */
[C---:B------:R-:W-:Y:S01]  /*27b0*/  FADD R6, R4.reuse, -12583039 ;  /* 0xcb40007f04067421 */ /* 0x040fe20000000000 */
[----:B------:R-:W-:-:S03]  /*27c0*/  SHF.L.U32 R46, R4, 0x17, RZ ;  /* 0x00000017042e7819 */ /* 0x000fc600000006ff */
[C---:B------:R-:W-:Y:S02]  /*27d0*/  FFMA R6, R5.reuse, 1.4426950216293334961, -R6 ;  /* 0x3fb8aa3b05067823 */ /* 0x040fe40000000806 */
[----:B------:R-:W-:Y:S02]  /*27e0*/  FCHK P0, R0, R45 ;  /* 0x0000002d00007302 */ /* 0x000fe40000000000 */
[----:B------:R-:W-:-:S06]  /*27f0*/  FFMA R5, R5, 1.925963033500011079e-08, R6 ;  /* 0x32a5706005057823 */ /* 0x000fcc0000000006 */
[----:B------:R-:W1:Y:S01]  /*2800*/  MUFU.EX2 R5, R5 ;  /* 0x0000000500057308 */ /* 0x000e620000000800 */
[----:B0-----:R-:W-:-:S04]  /*2810*/  FFMA R37, -R45, R40, 1 ;  /* 0x3f8000002d257423 */ /* 0x001fc80000000128 */
[----:B------:R-:W-:-:S04]  /*2820*/  FFMA R37, R40, R37, R40 ;  /* 0x0000002528257223 */ /* 0x000fc80000000028 */
[----:B------:R-:W-:-:S04]  /*2830*/  FFMA R6, R0, R37, RZ ;  /* 0x0000002500067223 */ /* 0x000fc800000000ff */
[----:B------:R-:W-:-:S04]  /*2840*/  FFMA R4, -R45, R6, R0 ;  /* 0x000000062d047223 */ /* 0x000fc80000000100 */
[----:B------:R-:W-:Y:S01]  /*2850*/  FFMA R37, R37, R4, R6 ;  /* 0x0000000425257223 */ /* 0x000fe20000000006 */
[----:B-1----:R-:W-:Y:S01]  /*2860*/  FMUL R46, R46, R5 ;  /* 0x000000052e2e7220 */ /* 0x002fe20000400000 */
[----:B------:R-:W-:Y:S01]  /*2870*/  FMUL R6, R9, 0.98940092325210571289 ;  /* 0x3f7d496109067820 */ /* 0x000fe20000400000 */
[----:B------:R-:W-:Y:S06]  /*2880*/  @!P0 BRA `(.L_x_56) ;  /* 0x0000000000108947 */ /* 0x000fec0003800000 */
[----:B------:R-:W-:Y:S02]  /*2890*/  MOV R43, R0 ;  /* 0x00000000002b7202 */ /* 0x000fe40000000f00 */
[----:B------:R-:W-:-:S07]  /*28a0*/  MOV R40, 0x28c0 ;  /* 0x000028c000287802 */ /* 0x000fce0000000f00 */
[----:B------:R-:W-:Y:S05]  /*28b0*/  CALL.REL.NOINC `($__internal_2_$__cuda_sm3x_div_rn_noftz_f32_slowpath) ;  /* 0x00000048004c7944 */ /* 0x000fea0003c00000 */
[----:B------:R-:W-:-:S07]  /*28c0*/  MOV R37, R4 ;  /* 0x0000000400257202 */ /* 0x000fce0000000f00 */
.L_x_56:
[----:B------:R-:W-:Y:S05]  /*28d0*/  BSYNC.RECONVERGENT B4 ;  /* 0x0000000000047941 */ /* 0x000fea0003800200 */
.L_x_55:
[----:B------:R-:W0:Y:S01]  /*28e0*/  MUFU.RCP R40, R45 ;  /* 0x0000002d00287308 */ /* 0x000e220000001000 */
[----:B------:R-:W-:Y:S02]  /*28f0*/  HFMA2 R43, -RZ, RZ, 1.875, 0 ;  /* 0x3f800000ff2b7431 */ /* 0x000fe400000001ff */
[----:B------:R-:W-:Y:S01]  /*2900*/  FMUL R4, R8, 0.98940092325210571289 ;  /* 0x3f7d496108047820 */ /* 0x000fe20000400000 */
[----:B------:R-:W-:Y:S01]  /*2910*/  BSSY.RECONVERGENT B4, `(.L_x_57) ;  /* 0x000000c000047945 */ /* 0x000fe20003800200 */
[----:B------:R-:W-:Y:S02]  /*2920*/  FMUL R6, R6, R37 ;  /* 0x0000002506067220 */ /* 0x000fe40000400000 */
[----:B------:R-:W-:-:S04]  /*2930*/  FFMA R43, R4, 0.98940092325210571289, R43 ;  /* 0x3f7d4961042b7823 */ /* 0x000fc8000000002b */
        /* <DEDUP_REMOVED lines=9> */
.L_x_58:
[----:B------:R-:W-:Y:S05]  /*29d0*/  BSYNC.RECONVERGENT B4 ;  /* 0x0000000000047941 */ /* 0x000fea0003800200 */
.L_x_57:
[----:B------:R-:W-:Y:S02]  /*29e0*/  HFMA2 R40, -RZ, RZ, 1.875, 0 ;  /* 0x3f800000ff287431 */ /* 0x000fe400000001ff */
[CCC-:B------:R-:W-:Y:S01]  /*29f0*/  FFMA R5, R7.reuse, R4.reuse, R6.reuse ;  /* 0x0000000407057223 */ /* 0x1c0fe20000000006 */
[----:B------:R-:W-:Y:S01]  /*2a00*/  MOV R41, 0x3f8782bc ;  /* 0x3f8782bc00297802 */ /* 0x000fe20000000f00 */
[----:B------:R-:W-:Y:S01]  /*2a10*/  FFMA R37, -R7, R4, R6 ;  /* 0x0000000407257223 */ /* 0x000fe20000000106 */
[----:B------:R-:W-:Y:S01]  /*2a20*/  FFMA R4, R46, R11, -1 ;  /* 0xbf8000002e047423 */ /* 0x000fe2000000000b */
[----:B------:R-:W-:Y:S01]  /*2a30*/  FADD R6, R5, -1 ;  /* 0xbf80000005067421 */ /* 0x000fe20000000000 */
[----:B------:R-:W0:Y:S01]  /*2a40*/  FCHK P0, R2, -0.9445750117301940918 ;  /* 0xbf71cfab02007902 */ /* 0x000e220000000000 */
[----:B------:R-:W-:Y:S01]  /*2a50*/  BSSY.RECONVERGENT B4, `(.L_x_59) ;  /* 0x0000014000047945 */ /* 0x000fe20003800200 */
[C---:B------:R-:W-:Y:S01]  /*2a60*/  FMUL R4, R37.reuse, R4 ;  /* 0x0000000425047220 */ /* 0x040fe20000400000 */
[----:B------:R-:W-:Y:S01]  /*2a70*/  FFMA R39, R37, R12, -R6 ;  /* 0x0000000c25277223 */ /* 0x000fe20000000806 */
[----:B------:R-:W-:-:S02]  /*2a80*/  FFMA R40, -R41, 0.9445750117301940918, R40 ;  /* 0x3f71cfab29287823 */ /* 0x000fc40000000128 */
[C---:B------:R-:W-:Y:S01]  /*2a90*/  FFMA R4, R5.reuse, R12, R4 ;  /* 0x0000000c05047223 */ /* 0x040fe20000000004 */
[----:B------:R-:W-:Y:S01]  /*2aa0*/  FMUL R46, R46, R39 ;  /* 0x000000272e2e7220 */ /* 0x000fe20000400000 */
[----:B------:R-:W-:Y:S02]  /*2ab0*/  FFMA R37, R40, -R41, -1.0586771965026855469 ;  /* 0xbf8782bc28257423 */ /* 0x000fe40000000829 */
[----:B------:R-:W-:Y:S01]  /*2ac0*/  FMUL R48, R4, 0.98940092325210571289 ;  /* 0x3f7d496104307820 */ /* 0x000fe20000400000 */
[----:B------:R-:W-:Y:S01]  /*2ad0*/  FFMA R46, R5, R11, R46 ;  /* 0x0000000b052e7223 */ /* 0x000fe2000000002e */
[----:B------:R-:W-:Y:S02]  /*2ae0*/  FFMA R6, R2, R37, RZ ;  /* 0x0000002502067223 */ /* 0x000fe400000000ff */
[----:B------:R-:W-:Y:S01]  /*2af0*/  FFMA R48, R48, 0.027152499184012413025, RZ ;  /* 0x3cde6eeb30307823 */ /* 0x000fe200000000ff */
[----:B------:R-:W-:Y:S01]  /*2b00*/  FMUL R47, R46, 0.98940092325210571289 ;  /* 0x3f7d49612e2f7820 */ /* 0x000fe20000400000 */
[----:B------:R-:W-:-:S03]  /*2b10*/  FFMA R5, R6, 0.9445750117301940918, R2 ;  /* 0x3f71cfab06057823 */ /* 0x000fc60000000002 */
[----:B------:R-:W-:Y:S01]  /*2b20*/  FFMA R47, R47, 0.027152499184012413025, RZ ;  /* 0x3cde6eeb2f2f7823 */ /* 0x000fe200000000ff */
[----:B------:R-:W-:Y:S01]  /*2b30*/  FFMA R4, R37, R5, R6 ;  /* 0x0000000525047223 */ /* 0x000fe20000000006 */
[----:B0-----:R-:W-:Y:S06]  /*2b40*/  @!P0 BRA `(.L_x_60) ;  /* 0x0000000000108947 */ /* 0x001fec0003800000 */
[----:B------:R-:W-:Y:S02]  /*2b50*/  MOV R43, R2 ;  /* 0x00000002002b7202 */ /* 0x000fe40000000f00 */
[----:B------:R-:W-:Y:S02]  /*2b60*/  MOV R45, 0xbf71cfab ;  /* 0xbf71cfab002d7802 */ /* 0x000fe40000000f00 */
[----:B------:R-:W-:-:S07]  /*2b70*/  MOV R40, 0x2b90 ;  /* 0x00002b9000287802 */ /* 0x000fce0000000f00 */
[----:B------:R-:W-:Y:S05]  /*2b80*/  CALL.REL.NOINC `($__internal_2_$__cuda_sm3x_div_rn_noftz_f32_slowpath) ;  /* 0x0000004400987944 */ /* 0x000fea0003c00000 */
.L_x_60:
[----:B------:R-:W-:Y:S05]  /*2b90*/  BSYNC.RECONVERGENT B4 ;  /* 0x0000000000047941 */ /* 0x000fea0003800200 */
.L_x_59:
[----:B------:R-:W-:Y:S01]  /*2ba0*/  HFMA2 R5, -RZ, RZ, 0.96630859375, -0.0022525787353515625 ;  /* 0x3bbb989dff057431 */ /* 0x000fe200000001ff */
[----:B------:R-:W-:Y:S01]  /*2bb0*/  MOV R6, 0x3f800000 ;  /* 0x3f80000000067802 */ /* 0x000fe20000000f00 */
[----:B------:R-:W-:Y:S01]  /*2bc0*/  FMUL R45, R10, -0.9445750117301940918 ;  /* 0xbf71cfab0a2d7820 */ /* 0x000fe20000400000 */
[----:B------:R-:W-:Y:S01]  /*2bd0*/  MOV R40, 0x437c0000 ;  /* 0x437c000000287802 */ /* 0x000fe20000000f00 */
[----:B------:R-:W-:Y:S02]  /*2be0*/  BSSY.RECONVERGENT B4, `(.L_x_61) ;  /* 0x0000017000047945 */ /* 0x000fe40003800200 */
[----:B------:R-:W-:Y:S01]  /*2bf0*/  FFMA R45, R45, 0.9445750117301940918, R6 ;  /* 0x3f71cfab2d2d7823 */ /* 0x000fe20000000006 */
[----:B------:R-:W-:-:S03]  /*2c00*/  FFMA.SAT R5, R4, R5, 0.5 ;  /* 0x3f00000004057423 */ /* 0x000fc60000002005 */
[----:B------:R-:W0:Y:S01]  /*2c10*/  MUFU.RCP R6, R45 ;  /* 0x0000002d00067308 */ /* 0x000e220000001000 */
[----:B------:R-:W-:-:S04]  /*2c20*/  FFMA.RM R5, R5, R40, 12582913 ;  /* 0x4b40000105057423 */ /* 0x000fc80000004028 */
[----:B------:R-:W-:-:S03]  /*2c30*/  FADD R37, R5, -12583039 ;  /* 0xcb40007f05257421 */ /* 0x000fc60000000000 */
[----:B------:R-:W-:Y:S01]  /*2c40*/  FCHK P0, R0, R45 ;  /* 0x0000002d00007302 */ /* 0x000fe20000000000 */
[----:B------:R-:W-:Y:S01]  /*2c50*/  SHF.L.U32 R46, R5, 0x17, RZ ;  /* 0x00000017052e7819 */ /* 0x000fe200000006ff */
[----:B------:R-:W-:-:S04]  /*2c60*/  FFMA R37, R4, 1.4426950216293334961, -R37 ;  /* 0x3fb8aa3b04257823 */ /* 0x000fc80000000825 */
[----:B------:R-:W-:Y:S01]  /*2c70*/  FFMA R37, R4, 1.925963033500011079e-08, R37 ;  /* 0x32a5706004257823 */ /* 0x000fe20000000025 */
[----:B0-----:R-:W-:-:S05]  /*2c80*/  FFMA R39, -R45, R6, 1 ;  /* 0x3f8000002d277423 */ /* 0x001fca0000000106 */
[----:B------:R-:W0:Y:S01]  /*2c90*/  MUFU.EX2 R37, R37 ;  /* 0x0000002500257308 */ /* 0x000e220000000800 */
[----:B------:R-:W-:Y:S01]  /*2ca0*/  FFMA R39, R6, R39, R6 ;  /* 0x0000002706277223 */ /* 0x000fe20000000006 */
[----:B------:R-:W-:-:S03]  /*2cb0*/  FMUL R6, R9, 0.9445750117301940918 ;  /* 0x3f71cfab09067820 */ /* 0x000fc60000400000 */
[----:B------:R-:W-:-:S04]  /*2cc0*/  FFMA R4, R0, R39, RZ ;  /* 0x0000002700047223 */ /* 0x000fc800000000ff */
[----:B------:R-:W-:-:S04]  /*2cd0*/  FFMA R5, -R45, R4, R0 ;  /* 0x000000042d057223 */ /* 0x000fc80000000100 */
[----:B------:R-:W-:Y:S01]  /*2ce0*/  FFMA R5, R39, R5, R4 ;  /* 0x0000000527057223 */ /* 0x000fe20000000004 */
[----:B0-----:R-:W-:Y:S01]  /*2cf0*/  FMUL R46, R46, R37 ;  /* 0x000000252e2e7220 */ /* 0x001fe20000400000 */
[----:B------:R-:W-:Y:S06]  /*2d00*/  @!P0 BRA `(.L_x_62) ;  /* 0x0000000000108947 */ /* 0x000fec0003800000 */
[----:B------:R-:W-:Y:S02]  /*2d10*/  MOV R43, R0 ;  /* 0x00000000002b7202 */ /* 0x000fe40000000f00 */
[----:B------:R-:W-:-:S07]  /*2d20*/  MOV R40, 0x2d40 ;  /* 0x00002d4000287802 */ /* 0x000fce0000000f00 */
[----:B------:R-:W-:Y:S05]  /*2d30*/  CALL.REL.NOINC `($__internal_2_$__cuda_sm3x_div_rn_noftz_f32_slowpath) ;  /* 0x00000044002c7944 */ /* 0x000fea0003c00000 */
[----:B------:R-:W-:-:S07]  /*2d40*/  MOV R5, R4 ;  /* 0x0000000400057202 */ /* 0x000fce0000000f00 */
.L_x_62:
[----:B------:R-:W-:Y:S05]  /*2d50*/  BSYNC.RECONVERGENT B4 ;  /* 0x0000000000047941 */ /* 0x000fea0003800200 */
.L_x_61:
[----:B------:R-:W0:Y:S01]  /*2d60*/  MUFU.RCP R40, R45 ;  /* 0x0000002d00287308 */ /* 0x000e220000001000 */
[----:B------:R-:W-:Y:S02]  /*2d70*/  HFMA2 R43, -RZ, RZ, 1.875, 0 ;  /* 0x3f800000ff2b7431 */ /* 0x000fe400000001ff */
[----:B------:R-:W-:Y:S01]  /*2d80*/  FMUL R4, R8, 0.9445750117301940918 ;  /* 0x3f71cfab08047820 */ /* 0x000fe20000400000 */
[----:B------:R-:W-:Y:S01]  /*2d90*/  BSSY.RECONVERGENT B4, `(.L_x_63) ;  /* 0x000000c000047945 */ /* 0x000fe20003800200 */
[----:B------:R-:W-:Y:S02]  /*2da0*/  FMUL R6, R6, R5 ;  /* 0x0000000506067220 */ /* 0x000fe40000400000 */
[----:B------:R-:W-:-:S04]  /*2db0*/  FFMA R43, R4, 0.9445750117301940918, R43 ;  /* 0x3f71cfab042b7823 */ /* 0x000fc8000000002b */
        /* <DEDUP_REMOVED lines=9> */
.L_x_64:
[----:B------:R-:W-:Y:S05]  /*2e50*/  BSYNC.RECONVERGENT B4 ;  /* 0x0000000000047941 */ /* 0x000fea0003800200 */
.L_x_63:
[----:B------:R-:W-:Y:S02]  /*2e60*/  HFMA2 R40, -RZ, RZ, 1.875, 0 ;  /* 0x3f800000ff287431 */ /* 0x000fe400000001ff */
[CCC-:B------:R-:W-:Y:S01]  /*2e70*/  FFMA R5, R7.reuse, R4.reuse, R6.reuse ;  /* 0x0000000407057223 */ /* 0x1c0fe20000000006 */
[----:B------:R-:W-:Y:S01]  /*2e80*/  MOV R41, 0x3f93de75 ;  /* 0x3f93de7500297802 */ /* 0x000fe20000000f00 */
[----:B------:R-:W-:Y:S01]  /*2e90*/  FFMA R37, -R7, R4, R6 ;  /* 0x0000000407257223 */ /* 0x000fe20000000106 */
[----:B------:R-:W-:Y:S01]  /*2ea0*/  FFMA R4, R46, R11, -1 ;  /* 0xbf8000002e047423 */ /* 0x000fe2000000000b */
[----:B------:R-:W-:Y:S01]  /*2eb0*/  FADD R6, R5, -1 ;  /* 0xbf80000005067421 */ /* 0x000fe20000000000 */
[----:B------:R-:W0:Y:S01]  /*2ec0*/  FCHK P0, R2, -0.86563122272491455078 ;  /* 0xbf5d9a0202007902 */ /* 0x000e220000000000 */
[----:B------:R-:W-:Y:S01]  /*2ed0*/  BSSY.RECONVERGENT B4, `(.L_x_65) ;  /* 0x0000014000047945 */ /* 0x000fe20003800200 */
[C---:B------:R-:W-:Y:S01]  /*2ee0*/  FMUL R4, R37.reuse, R4 ;  /* 0x0000000425047220 */ /* 0x040fe20000400000 */
[----:B------:R-:W-:Y:S01]  /*2ef0*/  FFMA R39, R37, R12, -R6 ;  /* 0x0000000c25277223 */ /* 0x000fe20000000806 */
[----:B------:R-:W-:-:S02]  /*2f00*/  FFMA R40, -R41, 0.86563122272491455078, R40 ;  /* 0x3f5d9a0229287823 */ /* 0x000fc40000000128 */
[----:B------:R-:W-:Y:S01]  /*2f10*/  FFMA R4, R5, R12, R4 ;  /* 0x0000000c05047223 */ /* 0x000fe20000000004 */
[----:B------:R-:W-:Y:S01]  /*2f20*/  FMUL R46, R46, R39 ;  /* 0x000000272e2e7220 */ /* 0x000fe20000400000 */
[----:B------:R-:W-:-:S03]  /*2f30*/  FFMA R37, R40, -R41, -1.1552263498306274414 ;  /* 0xbf93de7528257423 */ /* 0x000fc60000000829 */
[----:B------:R-:W-:Y:S01]  /*2f40*/  FFMA R46, R5, R11, R46 ;  /* 0x0000000b052e7223 */ /* 0x000fe2000000002e */
[----:B------:R-:W-:Y:S01]  /*2f50*/  FFMA R6, R2, R37, RZ ;  /* 0x0000002502067223 */ /* 0x000fe200000000ff */
[----:B------:R-:W-:Y:S02]  /*2f60*/  FMUL R5, R4, 0.9445750117301940918 ;  /* 0x3f71cfab04057820 */ /* 0x000fe40000400000 */
[----:B------:R-:W-:Y:S01]  /*2f70*/  FMUL R46, R46, 0.9445750117301940918 ;  /* 0x3f71cfab2e2e7820 */ /* 0x000fe20000400000 */
[----:B------:R-:W-:Y:S01]  /*2f80*/  FFMA R4, R6, 0.86563122272491455078, R2 ;  /* 0x3f5d9a0206047823 */ /* 0x000fe20000000002 */
[----:B------:R-:W-:Y:S02]  /*2f90*/  FFMA R48, R5, 0.062253501266241073608, R48 ;  /* 0x3d7efd8705307823 */ /* 0x000fe40000000030 */
[----:B------:R-:W-:Y:S01]  /*2fa0*/  FFMA R47, R46, 0.062253501266241073608, R47 ;  /* 0x3d7efd872e2f7823 */ /* 0x000fe2000000002f */
[----:B------:R-:W-:Y:S01]  /*2fb0*/  FFMA R4, R37, R4, R6 ;  /* 0x0000000425047223 */ /* 0x000fe20000000006 */
[----:B0-----:R-:W-:Y:S06]  /*2fc0*/  @!P0 BRA `(.L_x_66) ;  /* 0x0000000000108947 */ /* 0x001fec0003800000 */
[----:B------:R-:W-:Y:S02]  /*2fd0*/  MOV R43, R2 ;  /* 0x00000002002b7202 */ /* 0x000fe40000000f00 */
[----:B------:R-:W-:Y:S02]  /*2fe0*/  MOV R45, 0xbf5d9a02 ;  /* 0xbf5d9a02002d7802 */ /* 0x000fe40000000f00 */
[----:B------:R-:W-:-:S07]  /*2ff0*/  MOV R40, 0x3010 ;  /* 0x0000301000287802 */ /* 0x000fce0000000f00 */
[----:B------:R-:W-:Y:S05]  /*3000*/  CALL.REL.NOINC `($__internal_2_$__cuda_sm3x_div_rn_noftz_f32_slowpath) ;  /* 0x0000004000787944 */ /* 0x000fea0003c00000 */
.L_x_66:
[----:B------:R-:W-:Y:S05]  /*3010*/  BSYNC.RECONVERGENT B4 ;  /* 0x0000000000047941 */ /* 0x000fea0003800200 */
.L_x_65:
[----:B------:R-:W-:Y:S01]  /*3020*/  HFMA2 R5, -RZ, RZ, 0.96630859375, -0.0022525787353515625 ;  /* 0x3bbb989dff057431 */ /* 0x000fe200000001ff */
[----:B------:R-:W-:Y:S01]  /*3030*/  MOV R6, 0x3f800000 ;  /* 0x3f80000000067802 */ /* 0x000fe20000000f00 */
[----:B------:R-:W-:Y:S01]  /*3040*/  FMUL R45, R10, -0.86563122272491455078 ;  /* 0xbf5d9a020a2d7820 */ /* 0x000fe20000400000 */
[----:B------:R-:W-:Y:S01]  /*3050*/  MOV R40, 0x437c0000 ;  /* 0x437c000000287802 */ /* 0x000fe20000000f00 */
[----:B------:R-:W-:Y:S02]  /*3060*/  BSSY.RECONVERGENT B4, `(.L_x_67) ;  /* 0x0000017000047945 */ /* 0x000fe40003800200 */
[----:B------:R-:W-:Y:S01]  /*3070*/  FFMA R45, R45, 0.86563122272491455078, R6 ;  /* 0x3f5d9a022d2d7823 */ /* 0x000fe20000000006 */
        /* <DEDUP_REMOVED lines=11> */
[----:B------:R-:W-:-:S03]  /*3130*/  FMUL R6, R9, 0.86563122272491455078 ;  /* 0x3f5d9a0209067820 */ /* 0x000fc60000400000 */
        /* <DEDUP_REMOVED lines=9> */
.L_x_68:
[----:B------:R-:W-:Y:S05]  /*31d0*/  BSYNC.RECONVERGENT B4 ;  /* 0x0000000000047941 */ /* 0x000fea0003800200 */
.L_x_67:
[----:B------:R-:W0:Y:S01]  /*31e0*/  MUFU.RCP R40, R45 ;  /* 0x0000002d00287308 */ /* 0x000e220000001000 */
[----:B------:R-:W-:Y:S02]  /*31f0*/  HFMA2 R43, -RZ, RZ, 1.875, 0 ;  /* 0x3f800000ff2b7431 */ /* 0x000fe400000001ff */
[----:B------:R-:W-:Y:S01]  /*3200*/  FMUL R4, R8, 0.86563122272491455078 ;  /* 0x3f5d9a0208047820 */ /* 0x000fe20000400000 */
[----:B------:R-:W-:Y:S01]  /*3210*/  BSSY.RECONVERGENT B4, `(.L_x_69) ;  /* 0x000000c000047945 */ /* 0x000fe20003800200 */
[----:B------:R-:W-:Y:S02]  /*3220*/  FMUL R6, R6, R5 ;  /* 0x0000000506067220 */ /* 0x000fe40000400000 */
[----:B------:R-:W-:-:S04]  /*3230*/  FFMA R43, R4, 0.86563122272491455078, R43 ;  /* 0x3f5d9a02042b7823 */ /* 0x000fc8000000002b */
        /* <DEDUP_REMOVED lines=9> */
.L_x_70:
[----:B------:R-:W-:Y:S05]  /*32d0*/  BSYNC.RECONVERGENT B4 ;  /* 0x0000000000047941 */ /* 0x000fea0003800200 */
.L_x_69:
[----:B------:R-:W-:Y:S02]  /*32e0*/  HFMA2 R40, -RZ, RZ, 1.875, 0 ;  /* 0x3f800000ff287431 */ /* 0x000fe400000001ff */
[CCC-:B------:R-:W-:Y:S01]  /*32f0*/  FFMA R5, R7.reuse, R4.reuse, R6.reuse ;  /* 0x0000000407057223 */ /* 0x1c0fe20000000006 */
[----:B------:R-:W-:Y:S01]  /*3300*/  MOV R41, 0x3fa97217 ;  /* 0x3fa9721700297802 */ /* 0x000fe20000000f00 */
[----:B------:R-:W-:Y:S01]  /*3310*/  FFMA R37, -R7, R4, R6 ;  /* 0x0000000407257223 */ /* 0x000fe20000000106 */
[----:B------:R-:W-:Y:S01]  /*3320*/  FFMA R4, R46, R11, -1 ;  /* 0xbf8000002e047423 */ /* 0x000fe2000000000b */
[----:B------:R-:W-:Y:S01]  /*3330*/  FADD R6, R5, -1 ;  /* 0xbf80000005067421 */ /* 0x000fe20000000000 */
[----:B------:R-:W0:Y:S01]  /*3340*/  FCHK P0, R2, -0.75540441274642944336 ;  /* 0xbf41622f02007902 */ /* 0x000e220000000000 */
[----:B------:R-:W-:Y:S01]  /*3350*/  BSSY.RECONVERGENT B4, `(.L_x_71) ;  /* 0x0000014000047945 */ /* 0x000fe20003800200 */
[C---:B------:R-:W-:Y:S01]  /*3360*/  FMUL R4, R37.reuse, R4 ;  /* 0x0000000425047220 */ /* 0x040fe20000400000 */
[----:B------:R-:W-:Y:S01]  /*3370*/  FFMA R39, R37, R12, -R6 ;  /* 0x0000000c25277223 */ /* 0x000fe20000000806 */
[----:B------:R-:W-:-:S02]  /*3380*/  FFMA R40, -R41, 0.75540441274642944336, R40 ;  /* 0x3f41622f29287823 */ /* 0x000fc40000000128 */
[----:B------:R-:W-:Y:S01]  /*3390*/  FFMA R4, R5, R12, R4 ;  /* 0x0000000c05047223 */ /* 0x000fe20000000004 */
[----:B------:R-:W-:Y:S01]  /*33a0*/  FMUL R46, R46, R39 ;  /* 0x000000272e2e7220 */ /* 0x000fe20000400000 */
[----:B------:R-:W-:-:S03]  /*33b0*/  FFMA R37, R40, -R41, -1.323794245719909668 ;  /* 0xbfa9721728257423 */ /* 0x000fc60000000829 */
[----:B------:R-:W-:Y:S01]  /*33c0*/  FFMA R46, R5, R11, R46 ;  /* 0x0000000b052e7223 */ /* 0x000fe2000000002e */
[----:B------:R-:W-:Y:S01]  /*33d0*/  FFMA R6, R2, R37, RZ ;  /* 0x0000002502067223 */ /* 0x000fe200000000ff */
[----:B------:R-:W-:Y:S02]  /*33e0*/  FMUL R5, R4, 0.86563122272491455078 ;  /* 0x3f5d9a0204057820 */ /* 0x000fe40000400000 */
[----:B------:R-:W-:Y:S01]  /*33f0*/  FMUL R46, R46, 0.86563122272491455078 ;  /* 0x3f5d9a022e2e7820 */ /* 0x000fe20000400000 */
[----:B------:R-:W-:Y:S01]  /*3400*/  FFMA R4, R6, 0.75540441274642944336, R2 ;  /* 0x3f41622f06047823 */ /* 0x000fe20000000002 */
[----:B------:R-:W-:Y:S02]  /*3410*/  FFMA R48, R5, 0.095158502459526062012, R48 ;  /* 0x3dc2e27605307823 */ /* 0x000fe40000000030 */
[----:B------:R-:W-:Y:S01]  /*3420*/  FFMA R47, R46, 0.095158502459526062012, R47 ;  /* 0x3dc2e2762e2f7823 */ /* 0x000fe2000000002f */
[----:B------:R-:W-:Y:S01]  /*3430*/  FFMA R4, R37, R4, R6 ;  /* 0x0000000425047223 */ /* 0x000fe20000000006 */
[----:B0-----:R-:W-:Y:S06]  /*3440*/  @!P0 BRA `(.L_x_72) ;  /* 0x0000000000108947 */ /* 0x001fec0003800000 */
[----:B------:R-:W-:Y:S02]  /*3450*/  MOV R43, R2 ;  /* 0x00000002002b7202 */ /* 0x000fe40000000f00 */
[----:B------:R-:W-:Y:S02]  /*3460*/  MOV R45, 0xbf41622f ;  /* 0xbf41622f002d7802 */ /* 0x000fe40000000f00 */
[----:B------:R-:W-:-:S07]  /*3470*/  MOV R40, 0x3490 ;  /* 0x0000349000287802 */ /* 0x000fce0000000f00 */
[----:B------:R-:W-:Y:S05]  /*3480*/  CALL.REL.NOINC `($__internal_2_$__cuda_sm3x_div_rn_noftz_f32_slowpath) ;  /* 0x0000003c00587944 */ /* 0x000fea0003c00000 */
.L_x_72:
[----:B------:R-:W-:Y:S05]  /*3490*/  BSYNC.RECONVERGENT B4 ;  /* 0x0000000000047941 */ /* 0x000fea0003800200 */
.L_x_71:
[----:B------:R-:W-:Y:S01]  /*34a0*/  HFMA2 R5, -RZ, RZ, 0.96630859375, -0.0022525787353515625 ;  /* 0x3bbb989dff057431 */ /* 0x000fe200000001ff */
[----:B------:R-:W-:Y:S01]  /*34b0*/  MOV R6, 0x3f800000 ;  /* 0x3f80000000067802 */ /* 0x000fe20000000f00 */
[----:B------:R-:W-:Y:S01]  /*34c0*/  FMUL R45, R10, -0.75540441274642944336 ;  /* 0xbf41622f0a2d7820 */ /* 0x000fe20000400000 */
[----:B------:R-:W-:Y:S01]  /*34d0*/  MOV R40, 0x437c0000 ;  /* 0x437c000000287802 */ /* 0x000fe20000000f00 */
[----:B------:R-:W-:Y:S02]  /*34e0*/  BSSY.RECONVERGENT B4, `(.L_x_73) ;  /* 0x0000017000047945 */ /* 0x000fe40003800200 */
[----:B------:R-:W-:Y:S01]  /*34f0*/  FFMA R45, R45, 0.75540441274642944336, R6 ;  /* 0x3f41622f2d2d7823 */ /* 0x000fe20000000006 */
        /* <DEDUP_REMOVED lines=11> */
[----:B------:R-:W-:-:S03]  /*35b0*/  FMUL R6, R9, 0.75540441274642944336 ;  /* 0x3f41622f09067820 */ /* 0x000fc60000400000 */
        /* <DEDUP_REMOVED lines=9> */
.L_x_74:
[----:B------:R-:W-:Y:S05]  /*3650*/  BSYNC.RECONVERGENT B4 ;  /* 0x0000000000047941 */ /* 0x000fea0003800200 */
.L_x_73:
[----:B------:R-:W0:Y:S01]  /*3660*/  MUFU.RCP R40, R45 ;  /* 0x0000002d00287308 */ /* 0x000e220000001000 */
[----:B------:R-:W-:Y:S02]  /*3670*/  HFMA2 R43, -RZ, RZ, 1.875, 0 ;  /* 0x3f800000ff2b7431 */ /* 0x000fe400000001ff */
[----:B------:R-:W-:Y:S01]  /*3680*/  FMUL R4, R8, 0.75540441274642944336 ;  /* 0x3f41622f08047820 */ /* 0x000fe20000400000 */
[----:B------:R-:W-:Y:S01]  /*3690*/  BSSY.RECONVERGENT B4, `(.L_x_75) ;  /* 0x000000c000047945 */ /* 0x000fe20003800200 */
[----:B------:R-:W-:Y:S02]  /*36a0*/  FMUL R6, R6, R5 ;  /* 0x0000000506067220 */ /* 0x000fe40000400000 */
[----:B------:R-:W-:-:S04]  /*36b0*/  FFMA R43, R4, 0.75540441274642944336, R43 ;  /* 0x3f41622f042b7823 */ /* 0x000fc8000000002b */
        /* <DEDUP_REMOVED lines=9> */
.L_x_76:
[----:B------:R-:W-:Y:S05]  /*3750*/  BSYNC.RECONVERGENT B4 ;  /* 0x0000000000047941 */ /* 0x000fea0003800200 */
.L_x_75:
[----:B------:R-:W-:Y:S02]  /*3760*/  HFMA2 R40, -RZ, RZ, 1.875, 0 ;  /* 0x3f800000ff287431 */ /* 0x000fe400000001ff */
[CCC-:B------:R-:W-:Y:S01]  /*3770*/  FFMA R5, R7.reuse, R4.reuse, R6.reuse ;  /* 0x0000000407057223 */ /* 0x1c0fe20000000006 */
[----:B------:R-:W-:Y:S01]  /*3780*/  MOV R41, 0x3fcf2948 ;  /* 0x3fcf294800297802 */ /* 0x000fe20000000f00 */
[----:B------:R-:W-:Y:S01]  /*3790*/  FFMA R37, -R7, R4, R6 ;  /* 0x0000000407257223 */ /* 0x000fe20000000106 */
[----:B------:R-:W-:Y:S01]  /*37a0*/  FFMA R4, R46, R11, -1 ;  /* 0xbf8000002e047423 */ /* 0x000fe2000000000b */
[----:B------:R-:W-:Y:S01]  /*37b0*/  FADD R6, R5, -1 ;  /* 0xbf80000005067421 */ /* 0x000fe20000000000 */
[----:B------:R-:W0:Y:S01]  /*37c0*/  FCHK P0, R2, -0.61787617206573486328 ;  /* 0xbf1e2d2202007902 */ /* 0x000e220000000000 */
[----:B------:R-:W-:Y:S01]  /*37d0*/  BSSY.RECONVERGENT B4, `(.L_x_77) ;  /* 0x0000014000047945 */ /* 0x000fe20003800200 */
[C---:B------:R-:W-:Y:S01]  /*37e0*/  FMUL R4, R37.reuse, R4 ;  /* 0x0000000425047220 */ /* 0x040fe20000400000 */
[----:B------:R-:W-:Y:S01]  /*37f0*/  FFMA R39, R37, R12, -R6 ;  /* 0x0000000c25277223 */ /* 0x000fe20000000806 */
[----:B------:R-:W-:-:S02]  /*3800*/  FFMA R40, -R41, 0.61787617206573486328, R40 ;  /* 0x3f1e2d2229287823 */ /* 0x000fc40000000128 */
[----:B------:R-:W-:Y:S01]  /*3810*/  FFMA R4, R5, R12, R4 ;  /* 0x0000000c05047223 */ /* 0x000fe20000000004 */
[----:B------:R-:W-:Y:S01]  /*3820*/  FMUL R46, R46, R39 ;  /* 0x000000272e2e7220 */ /* 0x000fe20000400000 */
[----:B------:R-:W-:-:S03]  /*3830*/  FFMA R37, R40, -R41, -1.6184473037719726562 ;  /* 0xbfcf294828257423 */ /* 0x000fc60000000829 */
[----:B------:R-:W-:Y:S01]  /*3840*/  FFMA R46, R5, R11, R46 ;  /* 0x0000000b052e7223 */ /* 0x000fe2000000002e */
[----:B------:R-:W-:Y:S01]  /*3850*/  FFMA R6, R2, R37, RZ ;  /* 0x0000002502067223 */ /* 0x000fe200000000ff */
[----:B------:R-:W-:Y:S02]  /*3860*/  FMUL R5, R4, 0.75540441274642944336 ;  /* 0x3f41622f04057820 */ /* 0x000fe40000400000 */
[----:B------:R-:W-:Y:S01]  /*3870*/  FMUL R46, R46, 0.75540441274642944336 ;  /* 0x3f41622f2e2e7820 */ /* 0x000fe20000400000 */
[----:B------:R-:W-:Y:S01]  /*3880*/  FFMA R4, R6, 0.61787617206573486328, R2 ;  /* 0x3f1e2d2206047823 */ /* 0x000fe20000000002 */
[----:B------:R-:W-:Y:S02]  /*3890*/  FFMA R48, R5, 0.12462899833917617798, R48 ;  /* 0x3dff3d7d05307823 */ /* 0x000fe40000000030 */
[----:B------:R-:W-:Y:S01]  /*38a0*/  FFMA R47, R46, 0.12462899833917617798, R47 ;  /* 0x3dff3d7d2e2f7823 */ /* 0x000fe2000000002f */
[----:B------:R-:W-:Y:S01]  /*38b0*/  FFMA R4, R37, R4, R6 ;  /* 0x0000000425047223 */ /* 0x000fe20000000006 */
[----:B0-----:R-:W-:Y:S06]  /*38c0*/  @!P0 BRA `(.L_x_78) ;  /* 0x0000000000108947 */ /* 0x001fec0003800000 */
[----:B------:R-:W-:Y:S02]  /*38d0*/  MOV R43, R2 ;  /* 0x00000002002b7202 */ /* 0x000fe40000000f00 */
[----:B------:R-:W-:Y:S02]  /*38e0*/  MOV R45, 0xbf1e2d22 ;  /* 0xbf1e2d22002d7802 */ /* 0x000fe40000000f00 */
[----:B------:R-:W-:-:S07]  /*38f0*/  MOV R40, 0x3910 ;  /* 0x0000391000287802 */ /* 0x000fce0000000f00 */
[----:B------:R-:W-:Y:S05]  /*3900*/  CALL.REL.NOINC `($__internal_2_$__cuda_sm3x_div_rn_noftz_f32_slowpath) ;  /* 0x0000003800387944 */ /* 0x000fea0003c00000 */
.L_x_78:
[----:B------:R-:W-:Y:S05]  /*3910*/  BSYNC.RECONVERGENT B4 ;  /* 0x0000000000047941 */ /* 0x000fea0003800200 */
.L_x_77:
[----:B------:R-:W-:Y:S01]  /*3920*/  HFMA2 R5, -RZ, RZ, 0.96630859375, -0.0022525787353515625 ;  /* 0x3bbb989dff057431 */ /* 0x000fe200000001ff */
[----:B------:R-:W-:Y:S01]  /*3930*/  MOV R6, 0x3f800000 ;  /* 0x3f80000000067802 */ /* 0x000fe20000000f00 */
[----:B------:R-:W-:Y:S01]  /*3940*/  FMUL R45, R10, -0.61787617206573486328 ;  /* 0xbf1e2d220a2d7820 */ /* 0x000fe20000400000 */
[----:B------:R-:W-:Y:S01]  /*3950*/  MOV R40, 0x437c0000 ;  /* 0x437c000000287802 */ /* 0x000fe20000000f00 */
[----:B------:R-:W-:Y:S02]  /*3960*/  BSSY.RECONVERGENT B4, `(.L_x_79) ;  /* 0x0000017000047945 */ /* 0x000fe40003800200 */
[----:B------:R-:W-:Y:S01]  /*3970*/  FFMA R45, R45, 0.61787617206573486328, R6 ;  /* 0x3f1e2d222d2d7823 */ /* 0x000fe20000000006 */
        /* <DEDUP_REMOVED lines=11> */
[----:B------:R-:W-:-:S03]  /*3a30*/  FMUL R6, R9, 0.61787617206573486328 ;  /* 0x3f1e2d2209067820 */ /* 0x000fc60000400000 */
        /* <DEDUP_REMOVED lines=9> */
.L_x_80:
[----:B------:R-:W-:Y:S05]  /*3ad0*/  BSYNC.RECONVERGENT B4 ;  /* 0x0000000000047941 */ /* 0x000fea0003800200 */
.L_x_79:
[----:B------:R-:W0:Y:S01]  /*3ae0*/  MUFU.RCP R40, R45 ;  /* 0x0000002d00287308 */ /* 0x000e220000001000 */
[----:B------:R-:W-:Y:S02]  /*3af0*/  HFMA2 R43, -RZ, RZ, 1.875, 0 ;  /* 0x3f800000ff2b7431 */ /* 0x000fe400000001ff */
[----:B------:R-:W-:Y:S01]  /*3b00*/  FMUL R4, R8, 0.61787617206573486328 ;  /* 0x3f1e2d2208047820 */ /* 0x000fe20000400000 */
[----:B------:R-:W-:Y:S01]  /*3b10*/  BSSY.RECONVERGENT B4, `(.L_x_81) ;  /* 0x000000c000047945 */ /* 0x000fe20003800200 */
[----:B------:R-:W-:Y:S02]  /*3b20*/  FMUL R6, R6, R5 ;  /* 0x0000000506067220 */ /* 0x000fe40000400000 */
[----:B------:R-:W-:-:S04]  /*3b30*/  FFMA R43, R4, 0.61787617206573486328, R43 ;  /* 0x3f1e2d22042b7823 */ /* 0x000fc8000000002b */
        /* <DEDUP_REMOVED lines=9> */
.L_x_82:
[----:B------:R-:W-:Y:S05]  /*3bd0*/  BSYNC.RECONVERGENT B4 ;  /* 0x0000000000047941 */ /* 0x000fea0003800200 */
.L_x_81:
[----:B------:R-:W-:Y:S02]  /*3be0*/  HFMA2 R40, -RZ, RZ, 1.875, 0 ;  /* 0x3f800000ff287431 */ /* 0x000fe400000001ff */
[CCC-:B------:R-:W-:Y:S01]  /*3bf0*/  FFMA R5, R7.reuse, R4.reuse, R6.reuse ;  /* 0x0000000407057223 */ /* 0x1c0fe20000000006 */
[----:B------:R-:W-:Y:S01]  /*3c00*/  MOV R41, 0x400bbb9d ;  /* 0x400bbb9d00297802 */ /* 0x000fe20000000f00 */
[----:B------:R-:W-:Y:S01]  /*3c10*/  FFMA R37, -R7, R4, R6 ;  /* 0x0000000407257223 */ /* 0x000fe20000000106 */
[----:B------:R-:W-:Y:S01]  /*3c20*/  FFMA R4, R46, R11, -1 ;  /* 0xbf8000002e047423 */ /* 0x000fe2000000000b */
[----:B------:R-:W-:Y:S01]  /*3c30*/  FADD R6, R5, -1 ;  /* 0xbf80000005067421 */ /* 0x000fe20000000000 */
[----:B------:R-:W0:Y:S01]  /*3c40*/  FCHK P0, R2, -0.45801681280136108398 ;  /* 0xbeea812e02007902 */ /* 0x000e220000000000 */
[----:B------:R-:W-:Y:S01]  /*3c50*/  BSSY.RECONVERGENT B4, `(.L_x_83) ;  /* 0x0000014000047945 */ /* 0x000fe20003800200 */
[C---:B------:R-:W-:Y:S01]  /*3c60*/  FMUL R4, R37.reuse, R4 ;  /* 0x0000000425047220 */ /* 0x040fe20000400000 */
[----:B------:R-:W-:Y:S01]  /*3c70*/  FFMA R39, R37, R12, -R6 ;  /* 0x0000000c25277223 */ /* 0x000fe20000000806 */
[----:B------:R-:W-:-:S02]  /*3c80*/  FFMA R40, -R41, 0.45801681280136108398, R40 ;  /* 0x3eea812e29287823 */ /* 0x000fc40000000128 */
[----:B------:R-:W-:Y:S01]  /*3c90*/  FFMA R4, R5, R12, R4 ;  /* 0x0000000c05047223 */ /* 0x000fe20000000004 */
[----:B------:R-:W-:Y:S01]  /*3ca0*/  FMUL R46, R46, R39 ;  /* 0x000000272e2e7220 */ /* 0x000fe20000400000 */
[----:B------:R-:W-:-:S03]  /*3cb0*/  FFMA R37, R40, -R41, -2.1833260059356689453 ;  /* 0xc00bbb9d28257423 */ /* 0x000fc60000000829 */
[----:B------:R-:W-:Y:S01]  /*3cc0*/  FFMA R46, R5, R11, R46 ;  /* 0x0000000b052e7223 */ /* 0x000fe2000000002e */
[----:B------:R-:W-:Y:S01]  /*3cd0*/  FFMA R6, R2, R37, RZ ;  /* 0x0000002502067223 */ /* 0x000fe200000000ff */
[----:B------:R-:W-:Y:S02]  /*3ce0*/  FMUL R5, R4, 0.61787617206573486328 ;  /* 0x3f1e2d2204057820 */ /* 0x000fe40000400000 */
[----:B------:R-:W-:Y:S01]  /*3cf0*/  FMUL R46, R46, 0.61787617206573486328 ;  /* 0x3f1e2d222e2e7820 */ /* 0x000fe20000400000 */
[----:B------:R-:W-:Y:S01]  /*3d00*/  FFMA R4, R6, 0.45801681280136108398, R2 ;  /* 0x3eea812e06047823 */ /* 0x000fe20000000002 */
[----:B------:R-:W-:Y:S02]  /*3d10*/  FFMA R48, R5, 0.14959600567817687988, R48 ;  /* 0x3e192fb205307823 */ /* 0x000fe40000000030 */
[----:B------:R-:W-:Y:S01]  /*3d20*/  FFMA R47, R46, 0.14959600567817687988, R47 ;  /* 0x3e192fb22e2f7823 */ /* 0x000fe2000000002f */
[----:B------:R-:W-:Y:S01]  /*3d30*/  FFMA R4, R37, R4, R6 ;  /* 0x0000000425047223 */ /* 0x000fe20000000006 */
[----:B0-----:R-:W-:Y:S06]  /*3d40*/  @!P0 BRA `(.L_x_84) ;  /* 0x0000000000108947 */ /* 0x001fec0003800000 */
[----:B------:R-:W-:Y:S02]  /*3d50*/  MOV R43, R2 ;  /* 0x00000002002b7202 */ /* 0x000fe40000000f00 */
[----:B------:R-:W-:Y:S02]  /*3d60*/  MOV R45, 0xbeea812e ;  /* 0xbeea812e002d7802 */ /* 0x000fe40000000f00 */
[----:B------:R-:W-:-:S07]  /*3d70*/  MOV R40, 0x3d90 ;  /* 0x00003d9000287802 */ /* 0x000fce0000000f00 */
[----:B------:R-:W-:Y:S05]  /*3d80*/  CALL.REL.NOINC `($__internal_2_$__cuda_sm3x_div_rn_noftz_f32_slowpath) ;  /* 0x0000003400187944 */ /* 0x000fea0003c00000 */
.L_x_84:
[----:B------:R-:W-:Y:S05]  /*3d90*/  BSYNC.RECONVERGENT B4 ;  /* 0x0000000000047941 */ /* 0x000fea0003800200 */
.L_x_83:
[----:B------:R-:W-:Y:S01]  /*3da0*/  HFMA2 R5, -RZ, RZ, 0.96630859375, -0.0022525787353515625 ;  /* 0x3bbb989dff057431 */ /* 0x000fe200000001ff */
[----:B------:R-:W-:Y:S01]  /*3db0*/  MOV R6, 0x3f800000 ;  /* 0x3f80000000067802 */ /* 0x000fe20000000f00 */
[----:B------:R-:W-:Y:S01]  /*3dc0*/  FMUL R45, R10, -0.45801681280136108398 ;  /* 0xbeea812e0a2d7820 */ /* 0x000fe20000400000 */
[----:B------:R-:W-:Y:S01]  /*3dd0*/  MOV R40, 0x437c0000 ;  /* 0x437c000000287802 */ /* 0x000fe20000000f00 */
[----:B------:R-:W-:Y:S02]  /*3de0*/  BSSY.RECONVERGENT B4, `(.L_x_85) ;  /* 0x0000017000047945 */ /* 0x000fe40003800200 */
[----:B------:R-:W-:Y:S01]  /*3df0*/  FFMA R45, R45, 0.45801681280136108398, R6 ;  /* 0x3eea812e2d2d7823 */ /* 0x000fe20000000006 */
        /* <DEDUP_REMOVED lines=11> */
[----:B------:R-:W-:-:S03]  /*3eb0*/  FMUL R6, R9, 0.45801681280136108398 ;  /* 0x3eea812e09067820 */ /* 0x000fc60000400000 */
        /* <DEDUP_REMOVED lines=9> */
.L_x_86:
[----:B------:R-:W-:Y:S05]  /*3f50*/  BSYNC.RECONVERGENT B4 ;  /* 0x0000000000047941 */ /* 0x000fea0003800200 */
.L_x_85:
[----:B------:R-:W0:Y:S01]  /*3f60*/  MUFU.RCP R40, R45 ;  /* 0x0000002d00287308 */ /* 0x000e220000001000 */
[----:B------:R-:W-:Y:S02]  /*3f70*/  HFMA2 R43, -RZ, RZ, 1.875, 0 ;  /* 0x3f800000ff2b7431 */ /* 0x000fe400000001ff */
[----:B------:R-:W-:Y:S01]  /*3f80*/  FMUL R4, R8, 0.45801681280136108398 ;  /* 0x3eea812e08047820 */ /* 0x000fe20000400000 */
[----:B------:R-:W-:Y:S01]  /*3f90*/  BSSY.RECONVERGENT B4, `(.L_x_87) ;  /* 0x000000c000047945 */ /* 0x000fe20003800200 */
[----:B------:R-:W-:Y:S02]  /*3fa0*/  FMUL R6, R6, R5 ;  /* 0x0000000506067220 */ /* 0x000fe40000400000 */
[----:B------:R-:W-:-:S04]  /*3fb0*/  FFMA R43, R4, 0.45801681280136108398, R43 ;  /* 0x3eea812e042b7823 */ /* 0x000fc8000000002b */
        /* <DEDUP_REMOVED lines=9> */
.L_x_88:
[----:B------:R-:W-:Y:S05]  /*4050*/  BSYNC.RECONVERGENT B4 ;  /* 0x0000000000047941 */ /* 0x000fea0003800200 */
.L_x_87:
[----:B------:R-:W-:Y:S02]  /*4060*/  HFMA2 R40, -RZ, RZ, 1.875, 0 ;  /* 0x3f800000ff287431 */ /* 0x000fe400000001ff */
[CCC-:B------:R-:W-:Y:S01]  /*4070*/  FFMA R5, R7.reuse, R4.reuse, R6.reuse ;  /* 0x0000000407057223 */ /* 0x1c0fe20000000006 */
[----:B------:R-:W-:Y:S01]  /*4080*/  MOV R41, 0x40634513 ;  /* 0x4063451300297802 */ /* 0x000fe20000000f00 */
[----:B------:R-:W-:Y:S01]  /*4090*/  FFMA R37, -R7, R4, R6 ;  /* 0x0000000407257223 */ /* 0x000fe20000000106 */
[----:B------:R-:W-:Y:S01]  /*40a0*/  FFMA R4, R46, R11, -1 ;  /* 0xbf8000002e047423 */ /* 0x000fe2000000000b */
[----:B------:R-:W-:Y:S01]  /*40b0*/  FADD R6, R5, -1 ;  /* 0xbf80000005067421 */ /* 0x000fe20000000000 */
[----:B------:R-:W0:Y:S01]  /*40c0*/  FCHK P0, R2, -0.28160360455513000488 ;  /* 0xbe902e5902007902 */ /* 0x000e220000000000 */
[----:B------:R-:W-:Y:S01]  /*40d0*/  BSSY.RECONVERGENT B4, `(.L_x_89) ;  /* 0x0000014000047945 */ /* 0x000fe20003800200 */
[C---:B------:R-:W-:Y:S01]  /*40e0*/  FMUL R4, R37.reuse, R4 ;  /* 0x0000000425047220 */ /* 0x040fe20000400000 */
[----:B------:R-:W-:Y:S01]  /*40f0*/  FFMA R39, R37, R12, -R6 ;  /* 0x0000000c25277223 */ /* 0x000fe20000000806 */
[----:B------:R-:W-:-:S02]  /*4100*/  FFMA R40, -R41, 0.28160360455513000488, R40 ;  /* 0x3e902e5929287823 */ /* 0x000fc40000000128 */
[----:B------:R-:W-:Y:S01]  /*4110*/  FFMA R4, R5, R12, R4 ;  /* 0x0000000c05047223 */ /* 0x000fe20000000004 */
[----:B------:R-:W-:Y:S01]  /*4120*/  FMUL R46, R46, R39 ;  /* 0x000000272e2e7220 */ /* 0x000fe20000400000 */
[----:B------:R-:W-:-:S03]  /*4130*/  FFMA R37, R40, -R41, -3.5510909557342529297 ;  /* 0xc063451328257423 */ /* 0x000fc60000000829 */
[----:B------:R-:W-:Y:S01]  /*4140*/  FFMA R46, R5, R11, R46 ;  /* 0x0000000b052e7223 */ /* 0x000fe2000000002e */
[----:B------:R-:W-:Y:S01]  /*4150*/  FFMA R39, R2, R37, RZ ;  /* 0x0000002502277223 */ /* 0x000fe200000000ff */
[----:B------:R-:W-:Y:S02]  /*4160*/  FMUL R5, R4, 0.45801681280136108398 ;  /* 0x3eea812e04057820 */ /* 0x000fe40000400000 */
[----:B------:R-:W-:Y:S01]  /*4170*/  FMUL R46, R46, 0.45801681280136108398 ;  /* 0x3eea812e2e2e7820 */ /* 0x000fe20000400000 */
[----:B------:R-:W-:Y:S01]  /*4180*/  FFMA R4, R39, 0.28160360455513000488, R2 ;  /* 0x3e902e5927047823 */ /* 0x000fe20000000002 */
[----:B------:R-:W-:Y:S02]  /*4190*/  FFMA R6, R5, 0.16915650665760040283, R48 ;  /* 0x3e2d375d05067823 */ /* 0x000fe40000000030 */
[----:B------:R-:W-:Y:S01]  /*41a0*/  FFMA R47, R46, 0.16915650665760040283, R47 ;  /* 0x3e2d375d2e2f7823 */ /* 0x000fe2000000002f */
[----:B------:R-:W-:Y:S01]  /*41b0*/  FFMA R4, R37, R4, R39 ;  /* 0x0000000425047223 */ /* 0x000fe20000000027 */
[----:B0-----:R-:W-:Y:S06]  /*41c0*/  @!P0 BRA `(.L_x_90) ;  /* 0x0000000000108947 */ /* 0x001fec0003800000 */
[----:B------:R-:W-:Y:S02]  /*41d0*/  MOV R43, R2 ;  /* 0x00000002002b7202 */ /* 0x000fe40000000f00 */
[----:B------:R-:W-:Y:S02]  /*41e0*/  MOV R45, 0xbe902e59 ;  /* 0xbe902e59002d7802 */ /* 0x000fe40000000f00 */
[----:B------:R-:W-:-:S07]  /*41f0*/  MOV R40, 0x4210 ;  /* 0x0000421000287802 */ /* 0x000fce0000000f00 */
[----:B------:R-:W-:Y:S05]  /*4200*/  CALL.REL.NOINC `($__internal_2_$__cuda_sm3x_div_rn_noftz_f32_slowpath) ;  /* 0x0000002c00f87944 */ /* 0x000fea0003c00000 */
.L_x_90:
[----:B------:R-:W-:Y:S05]  /*4210*/  BSYNC.RECONVERGENT B4 ;  /* 0x0000000000047941 */ /* 0x000fea0003800200 */
.L_x_89:
[----:B------:R-:W-:Y:S01]  /*4220*/  HFMA2 R5, -RZ, RZ, 0.96630859375, -0.0022525787353515625 ;  /* 0x3bbb989dff057431 */ /* 0x000fe200000001ff */
[----:B------:R-:W-:Y:S01]  /*4230*/  MOV R40, 0x3f800000 ;  /* 0x3f80000000287802 */ /* 0x000fe20000000f00 */
[----:B------:R-:W-:Y:S01]  /*4240*/  FMUL R45, R10, -0.28160360455513000488 ;  /* 0xbe902e590a2d7820 */ /* 0x000fe20000400000 */
[----:B------:R-:W-:Y:S01]  /*4250*/  MOV R42, 0x437c0000 ;  /* 0x437c0000002a7802 */ /* 0x000fe20000000f00 */
[----:B------:R-:W-:Y:S01]  /*4260*/  BSSY.RECONVERGENT B4, `(.L_x_91) ;  /* 0x0000017000047945 */ /* 0x000fe20003800200 */
[----:B------:R-:W-:Y:S01]  /*4270*/  FMUL R48, R9, 0.28160360455513000488 ;  /* 0x3e902e5909307820 */ /* 0x000fe20000400000 */
[----:B------:R-:W-:Y:S01]  /*4280*/  FFMA R45, R45, 0.28160360455513000488, R40 ;  /* 0x3e902e592d2d7823 */ /* 0x000fe20000000028 */
        /* <DEDUP_REMOVED lines=10> */
[----:B------:R-:W-:-:S04]  /*4330*/  FFMA R39, R40, R39, R40 ;  /* 0x0000002728277223 */ /* 0x000fc80000000028 */
        /* <DEDUP_REMOVED lines=9> */
.L_x_92:
[----:B------:R-:W-:Y:S05]  /*43d0*/  BSYNC.RECONVERGENT B4 ;  /* 0x0000000000047941 */ /* 0x000fea0003800200 */
.L_x_91:
[----:B------:R-:W0:Y:S01]  /*43e0*/  MUFU.RCP R40, R45 ;  /* 0x0000002d00287308 */ /* 0x000e220000001000 */
[----:B------:R-:W-:Y:S02]  /*43f0*/  HFMA2 R43, -RZ, RZ, 1.875, 0 ;  /* 0x3f800000ff2b7431 */ /* 0x000fe400000001ff */
[----:B------:R-:W-:Y:S01]  /*4400*/  FMUL R4, R8, 0.28160360455513000488 ;  /* 0x3e902e5908047820 */ /* 0x000fe20000400000 */
[----:B------:R-:W-:Y:S01]  /*4410*/  BSSY.RECONVERGENT B4, `(.L_x_93) ;  /* 0x000000c000047945 */ /* 0x000fe20003800200 */
[----:B------:R-:W-:Y:S02]  /*4420*/  FMUL R48, R48, R5 ;  /* 0x0000000530307220 */ /* 0x000fe40000400000 */
[----:B------:R-:W-:-:S04]  /*4430*/  FFMA R43, R4, 0.28160360455513000488, R43 ;  /* 0x3e902e59042b7823 */ /* 0x000fc8000000002b */
        /* <DEDUP_REMOVED lines=9> */
.L_x_94:
[----:B------:R-:W-:Y:S05]  /*44d0*/  BSYNC.RECONVERGENT B4 ;  /* 0x0000000000047941 */ /* 0x000fea0003800200 */
.L_x_93:
[----:B------:R-:W-:Y:S02]  /*44e0*/  HFMA2 R41, -RZ, RZ, 1.875, 0 ;  /* 0x3f800000ff297431 */ /* 0x000fe400000001ff */
[CCC-:B------:R-:W-:Y:S01]  /*44f0*/  FFMA R5, R7.reuse, R4.reuse, R48.reuse ;  /* 0x0000000407057223 */ /* 0x1c0fe20000000030 */
[----:B------:R-:W-:Y:S01]  /*4500*/  MOV R42, 0x4128661e ;  /* 0x4128661e002a7802 */ /* 0x000fe20000000f00 */
[----:B------:R-:W-:Y:S01]  /*4510*/  FFMA R37, -R7, R4, R48 ;  /* 0x0000000407257223 */ /* 0x000fe20000000130 */
[----:B------:R-:W-:Y:S01]  /*4520*/  FFMA R4, R46, R11, -1 ;  /* 0xbf8000002e047423 */ /* 0x000fe2000000000b */
[----:B------:R-:W-:Y:S01]  /*4530*/  FADD R40, R5, -1 ;  /* 0xbf80000005287421 */ /* 0x000fe20000000000 */
[----:B------:R-:W0:Y:S01]  /*4540*/  FCHK P0, R2, -0.095012500882148742676 ;  /* 0xbdc295ea02007902 */ /* 0x000e220000000000 */
[----:B------:R-:W-:Y:S01]  /*4550*/  BSSY.RECONVERGENT B4, `(.L_x_95) ;  /* 0x0000014000047945 */ /* 0x000fe20003800200 */
[C---:B------:R-:W-:Y:S01]  /*4560*/  FMUL R4, R37.reuse, R4 ;  /* 0x0000000425047220 */ /* 0x040fe20000400000 */
[----:B------:R-:W-:Y:S01]  /*4570*/  FFMA R39, R37, R12, -R40 ;  /* 0x0000000c25277223 */ /* 0x000fe20000000828 */
[----:B------:R-:W-:-:S02]  /*4580*/  FFMA R41, -R42, 0.095012500882148742676, R41 ;  /* 0x3dc295ea2a297823 */ /* 0x000fc40000000129 */
[----:B------:R-:W-:Y:S01]  /*4590*/  FFMA R4, R5, R12, R4 ;  /* 0x0000000c05047223 */ /* 0x000fe20000000004 */
[----:B------:R-:W-:Y:S01]  /*45a0*/  FMUL R46, R46, R39 ;  /* 0x000000272e2e7220 */ /* 0x000fe20000400000 */
[----:B------:R-:W-:-:S03]  /*45b0*/  FFMA R41, R41, -R42, -10.524930953979492188 ;  /* 0xc128661e29297423 */ /* 0x000fc6000000082a */
[----:B------:R-:W-:Y:S01]  /*45c0*/  FFMA R46, R5, R11, R46 ;  /* 0x0000000b052e7223 */ /* 0x000fe2000000002e */
[----:B------:R-:W-:Y:S01]  /*45d0*/  FFMA R37, R2, R41, RZ ;  /* 0x0000002902257223 */ /* 0x000fe200000000ff */
[----:B------:R-:W-:Y:S02]  /*45e0*/  FMUL R5, R4, 0.28160360455513000488 ;  /* 0x3e902e5904057820 */ /* 0x000fe40000400000 */
[----:B------:R-:W-:Y:S01]  /*45f0*/  FMUL R46, R46, 0.28160360455513000488 ;  /* 0x3e902e592e2e7820 */ /* 0x000fe20000400000 */
[----:B------:R-:W-:Y:S01]  /*4600*/  FFMA R4, R37, 0.095012500882148742676, R2 ;  /* 0x3dc295ea25047823 */ /* 0x000fe20000000002 */
[----:B------:R-:W-:Y:S02]  /*4610*/  FFMA R6, R5, 0.18260340392589569092, R6 ;  /* 0x3e3afc6305067823 */ /* 0x000fe40000000006 */
[----:B------:R-:W-:Y:S01]  /*4620*/  FFMA R47, R46, 0.18260340392589569092, R47 ;  /* 0x3e3afc632e2f7823 */ /* 0x000fe2000000002f */
[----:B------:R-:W-:Y:S01]  /*4630*/  FFMA R4, R41, R4, R37 ;  /* 0x0000000429047223 */ /* 0x000fe20000000025 */
[----:B0-----:R-:W-:Y:S06]  /*4640*/  @!P0 BRA `(.L_x_96) ;  /* 0x0000000000108947 */ /* 0x001fec0003800000 */
[----:B------:R-:W-:Y:S02]  /*4650*/  MOV R43, R2 ;  /* 0x00000002002b7202 */ /* 0x000fe40000000f00 */
[----:B------:R-:W-:Y:S02]  /*4660*/  MOV R45, 0xbdc295ea ;  /* 0xbdc295ea002d7802 */ /* 0x000fe40000000f00 */
[----:B------:R-:W-:-:S07]  /*4670*/  MOV R40, 0x4690 ;  /* 0x0000469000287802 */ /* 0x000fce0000000f00 */
[----:B------:R-:W-:Y:S05]  /*4680*/  CALL.REL.NOINC `($__internal_2_$__cuda_sm3x_div_rn_noftz_f32_slowpath) ;  /* 0x0000002800d87944 */ /* 0x000fea0003c00000 */
.L_x_96:
[----:B------:R-:W-:Y:S05]  /*4690*/  BSYNC.RECONVERGENT B4 ;  /* 0x0000000000047941 */ /* 0x000fea0003800200 */
.L_x_95:
[----:B------:R-:W-:Y:S01]  /*46a0*/  HFMA2 R5, -RZ, RZ, 0.96630859375, -0.0022525787353515625 ;  /* 0x3bbb989dff057431 */ /* 0x000fe200000001ff */
[----:B------:R-:W-:Y:S01]  /*46b0*/  MOV R2, 0x3f800000 ;  /* 0x3f80000000027802 */ /* 0x000fe20000000f00 */
[----:B------:R-:W-:Y:S01]  /*46c0*/  FMUL R45, R10, -0.095012500882148742676 ;  /* 0xbdc295ea0a2d7820 */ /* 0x000fe20000400000 */
[----:B------:R-:W-:Y:S01]  /*46d0*/  MOV R37, 0x437c0000 ;  /* 0x437c000000257802 */ /* 0x000fe20000000f00 */
[----:B------:R-:W-:Y:S01]  /*46e0*/  BSSY.RECONVERGENT B4, `(.L_x_97) ;  /* 0x0000017000047945 */ /* 0x000fe20003800200 */
[----:B------:R-:W-:Y:S01]  /*46f0*/  FMUL R9, R9, 0.095012500882148742676 ;  /* 0x3dc295ea09097820 */ /* 0x000fe20000400000 */
[----:B------:R-:W-:Y:S01]  /*4700*/  FFMA R45, R45, 0.095012500882148742676, R2 ;  /* 0x3dc295ea2d2d7823 */ /* 0x000fe20000000002 */
        /* <DEDUP_REMOVED lines=20> */
.L_x_98:
[----:B------:R-:W-:Y:S05]  /*4850*/  BSYNC.RECONVERGENT B4 ;  /* 0x0000000000047941 */ /* 0x000fea0003800200 */
.L_x_97:
[----:B------:R-:W0:Y:S01]  /*4860*/  MUFU.RCP R4, R45 ;  /* 0x0000002d00047308 */ /* 0x000e220000001000 */
[----:B------:R-:W-:Y:S02]  /*4870*/  HFMA2 R43, -RZ, RZ, 1.875, 0 ;  /* 0x3f800000ff2b7431 */ /* 0x000fe400000001ff */
[----:B------:R-:W-:Y:S01]  /*4880*/  FMUL R8, R8, 0.095012500882148742676 ;  /* 0x3dc295ea08087820 */ /* 0x000fe20000400000 */
[----:B------:R-:W-:Y:S01]  /*4890*/  BSSY.RECONVERGENT B4, `(.L_x_99) ;  /* 0x000000c000047945 */ /* 0x000fe20003800200 */
[----:B------:R-:W-:Y:S02]  /*48a0*/  FMUL R0, R9, R10 ;  /* 0x0000000a09007220 */ /* 0x000fe40000400000 */
[----:B------:R-:W-:-:S04]  /*48b0*/  FFMA R43, R8, 0.095012500882148742676, R43 ;  /* 0x3dc295ea082b7823 */ /* 0x000fc8000000002b */
        /* <DEDUP_REMOVED lines=9> */
.L_x_100:
[----:B------:R-:W-:Y:S05]  /*4950*/  BSYNC.RECONVERGENT B4 ;  /* 0x0000000000047941 */ /* 0x000fea0003800200 */
.L_x_99:
[CCC-:B------:R-:W-:Y:S01]  /*4960*/  FFMA R5, -R7.reuse, R4.reuse, R0.reuse ;  /* 0x0000000407057223 */ /* 0x1c0fe20000000100 */
[----:B------:R-:W-:Y:S01]  /*4970*/  FFMA R8, R2, R11, -1 ;  /* 0xbf80000002087423 */ /* 0x000fe2000000000b */
[----:B------:R-:W-:Y:S01]  /*4980*/  FFMA R0, R7, R4, R0 ;  /* 0x0000000407007223 */ /* 0x000fe20000000000 */
[----:B------:R-:W-:Y:S01]  /*4990*/  MOV R9, 0x3fff39f4 ;  /* 0x3fff39f400097802 */ /* 0x000fe20000000f00 */
[----:B------:R-:W-:Y:S01]  /*49a0*/  BSSY.RECONVERGENT B4, `(.L_x_101) ;  /* 0x0000017000047945 */ /* 0x000fe20003800200 */
[----:B------:R-:W-:Y:S01]  /*49b0*/  FMUL R7, R5, R8 ;  /* 0x0000000805077220 */ /* 0x000fe20000400000 */
[----:B------:R-:W-:Y:S02]  /*49c0*/  HFMA2 R8, -RZ, RZ, 1.875, 0 ;  /* 0x3f800000ff087431 */ /* 0x000fe400000001ff */
[C---:B------:R-:W-:Y:S01]  /*49d0*/  FADD R4, R0.reuse, -1 ;  /* 0xbf80000000047421 */ /* 0x040fe20000000000 */
[----:B------:R-:W-:-:S03]  /*49e0*/  FFMA R7, R0, R12, R7 ;  /* 0x0000000c00077223 */ /* 0x000fc60000000007 */
[----:B------:R-:W-:Y:S01]  /*49f0*/  FFMA R5, R5, R12, -R4 ;  /* 0x0000000c05057223 */ /* 0x000fe20000000804 */
[----:B------:R-:W-:-:S03]  /*4a00*/  FMUL R7, R7, 0.095012500882148742676 ;  /* 0x3dc295ea07077820 */ /* 0x000fc60000400000 */
[----:B------:R-:W-:Y:S01]  /*4a10*/  FMUL R5, R2, R5 ;  /* 0x0000000502057220 */ /* 0x000fe20000400000 */
[----:B------:R-:W-:Y:S01]  /*4a20*/  FFMA R4, R9, -0.50151556730270385742, R8 ;  /* 0xbf00635309047823 */ /* 0x000fe20000000008 */
[----:B------:R-:W-:Y:S02]  /*4a30*/  FFMA R43, R7, 0.18945060670375823975, R6 ;  /* 0x3e41ff57072b7823 */ /* 0x000fe40000000006 */
[----:B------:R-:W-:Y:S01]  /*4a40*/  FFMA R5, R0, R11, R5 ;  /* 0x0000000b00057223 */ /* 0x000fe20000000005 */
[----:B------:R-:W-:Y:S01]  /*4a50*/  FFMA R4, R4, R9, 1.9939560890197753906 ;  /* 0x3fff39f404047423 */ /* 0x000fe20000000009 */
[----:B------:R-:W0:Y:S02]  /*4a60*/  FCHK P0, R43, 0.50151556730270385742 ;  /* 0x3f0063532b007902 */ /* 0x000e240000000000 */
[----:B------:R-:W-:Y:S01]  /*4a70*/  FMUL R0, R5, 0.095012500882148742676 ;  /* 0x3dc295ea05007820 */ /* 0x000fe20000400000 */
[----:B------:R-:W-:-:S03]  /*4a80*/  FFMA R2, R43, R4, RZ ;  /* 0x000000042b027223 */ /* 0x000fc600000000ff */
[----:B------:R-:W-:Y:S01]  /*4a90*/  FFMA R47, R0, 0.18945060670375823975, R47 ;  /* 0x3e41ff57002f7823 */ /* 0x000fe2000000002f */
[----:B------:R-:W-:-:S04]  /*4aa0*/  FFMA R5, R2, -0.50151556730270385742, R43 ;  /* 0xbf00635302057823 */ /* 0x000fc8000000002b */
[----:B------:R-:W-:Y:S01]  /*4ab0*/  FFMA R0, R4, R5, R2 ;  /* 0x0000000504007223 */ /* 0x000fe20000000002 */
[----:B0-----:R-:W-:Y:S06]  /*4ac0*/  @!P0 BRA `(.L_x_102) ;  /* 0x0000000000108947 */ /* 0x001fec0003800000 */
[----:B------:R-:W-:Y:S02]  /*4ad0*/  MOV R45, 0x3f006353 ;  /* 0x3f006353002d7802 */ /* 0x000fe40000000f00 */
[----:B------:R-:W-:-:S07]  /*4ae0*/  MOV R40, 0x4b00 ;  /* 0x00004b0000287802 */ /* 0x000fce0000000f00 */
[----:B------:R-:W-:Y:S05]  /*4af0*/  CALL.REL.NOINC `($__internal_2_$__cuda_sm3x_div_rn_noftz_f32_slowpath) ;  /* 0x0000002400bc7944 */ /* 0x000fea0003c00000 */
[----:B------:R-:W-:-:S07]  /*4b00*/  MOV R0, R4 ;  /* 0x0000000400007202 */ /* 0x000fce0000000f00 */
.L_x_102:
[----:B------:R-:W-:Y:S05]  /*4b10*/  BSYNC.RECONVERGENT B4 ;  /* 0x0000000000047941 */ /* 0x000fea0003800200 */
.L_x_101:
[----:B------:R-:W-:Y:S01]  /*4b20*/  HFMA2 R5, -RZ, RZ, 1.9990234375, 0.744140625 ;  /* 0x3fff39f4ff057431 */ /* 0x000fe200000001ff */
[----:B------:R-:W-:Y:S01]  /*4b30*/  MOV R2, 0x3f006353 ;  /* 0x3f00635300027802 */ /* 0x000fe20000000f00 */
[----:B------:R0:W-:Y:S01]  /*4b40*/  STL [R21], R0 ;  /* 0x0000000015007387 */ /* 0x0001e20000100800 */
[----:B------:R-:W1:Y:S01]  /*4b50*/  FCHK P0, R47, 0.50151556730270385742 ;  /* 0x3f0063532f007902 */ /* 0x000e620000000000 */
[----:B------:R-:W-:Y:S02]  /*4b60*/  BSSY.RECONVERGENT B4, `(.L_x_103) ;  /* 0x000000b000047945 */ /* 0x000fe40003800200 */
[----:B------:R-:W-:-:S04]  /*4b70*/  FFMA R2, R5, -R2, 1 ;  /* 0x3f80000005027423 */ /* 0x000fc80000000802 */
[----:B------:R-:W-:-:S04]  /*4b80*/  FFMA R2, R2, R5, 1.9939560890197753906 ;  /* 0x3fff39f402027423 */ /* 0x000fc80000000005 */
[----:B------:R-:W-:-:S04]  /*4b90*/  FFMA R4, R47, R2, RZ ;  /* 0x000000022f047223 */ /* 0x000fc800000000ff */
[----:B------:R-:W-:-:S04]  /*4ba0*/  FFMA R5, R4, -0.50151556730270385742, R47 ;  /* 0xbf00635304057823 */ /* 0x000fc8000000002f */
[----:B------:R-:W-:Y:S01]  /*4bb0*/  FFMA R4, R2, R5, R4 ;  /* 0x0000000502047223 */ /* 0x000fe20000000004 */
[----:B01----:R-:W-:Y:S06]  /*4bc0*/  @!P0 BRA `(.L_x_104) ;  /* 0x0000000000108947 */ /* 0x003fec0003800000 */
[----:B------:R-:W-:Y:S02]  /*4bd0*/  MOV R43, R47 ;  /* 0x0000002f002b7202 */ /* 0x000fe40000000f00 */
[----:B------:R-:W-:Y:S02]  /*4be0*/  MOV R45, 0x3f006353 ;  /* 0x3f006353002d7802 */ /* 0x000fe40000000f00 */
[----:B------:R-:W-:-:S07]  /*4bf0*/  MOV R40, 0x4c10 ;  /* 0x00004c1000287802 */ /* 0x000fce0000000f00 */
[----:B------:R-:W-:Y:S05]  /*4c00*/  CALL.REL.NOINC `($__internal_2_$__cuda_sm3x_div_rn_noftz_f32_slowpath) ;  /* 0x0000002400787944 */ /* 0x000fea0003c00000 */
.L_x_104:
[----:B------:R-:W-:Y:S05]  /*4c10*/  BSYNC.RECONVERGENT B4 ;  /* 0x0000000000047941 */ /* 0x000fea0003800200 */
.L_x_103:
[----:B------:R2:W-:Y:S01]  /*4c20*/  STL [R24], R4 ;  /* 0x0000000418007387 */ /* 0x0005e20000100800 */
[----:B------:R-:W-:-:S03]  /*4c30*/  ISETP.NE.AND P0, PT, R29, RZ, PT ;  /* 0x000000ff1d00720c */ /* 0x000fc60003f05270 */
[----:B------:R2:W-:Y:S04]  /*4c40*/  STL [R22], R0 ;  /* 0x0000000016007387 */ /* 0x0005e80000100800 */
[----:B------:R2:W-:Y:S06]  /*4c50*/  STL [R20], R4 ;  /* 0x0000000414007387 */ /* 0x0005ec0000100800 */
[----:B------:R-:W-:Y:S05]  /*4c60*/  @P0 BRA `(.L_x_28) ;  /* 0x0000000800180947 */ /* 0x000fea0003800000 */
[C-C-:B------:R-:W-:Y:S01]  /*4c70*/  FFMA R2, R13.reuse, 1.3099999427795410156, R30.reuse ;  /* 0x3fa7ae140d027823 */ /* 0x140fe2000000001e */
[----:B------:R-:W-:Y:S01]  /*4c80*/  FFMA R43, R13, -1.3099999427795410156, R30 ;  /* 0xbfa7ae140d2b7823 */ /* 0x000fe2000000001e */
[----:B------:R-:W-:Y:S02]  /*4c90*/  BSSY.RECONVERGENT B4, `(.L_x_105) ;  /* 0x000000d000047945 */ /* 0x000fe40003800200 */
[----:B------:R-:W2:Y:S08]  /*4ca0*/  MUFU.RCP R5, R2 ;  /* 0x0000000200057308 */ /* 0x000eb00000001000 */
[----:B------:R-:W0:Y:S01]  /*4cb0*/  FCHK P0, R43, R2 ;  /* 0x000000022b007302 */ /* 0x000e220000000000 */
[----:B--2---:R-:W-:-:S04]  /*4cc0*/  FFMA R0, -R2, R5, 1 ;  /* 0x3f80000002007423 */ /* 0x004fc80000000105 */
[----:B------:R-:W-:-:S04]  /*4cd0*/  FFMA R0, R5, R0, R5 ;  /* 0x0000000005007223 */ /* 0x000fc80000000005 */
[----:B------:R-:W-:-:S04]  /*4ce0*/  FFMA R5, R43, R0, RZ ;  /* 0x000000002b057223 */ /* 0x000fc800000000ff */
[----:B------:R-:W-:-:S04]  /*4cf0*/  FFMA R8, -R2, R5, R43 ;  /* 0x0000000502087223 */ /* 0x000fc8000000012b */
[----:B------:R-:W-:Y:S01]  /*4d00*/  FFMA R8, R0, R8, R5 ;  /* 0x0000000800087223 */ /* 0x000fe20000000005 */
[----:B0-----:R-:W-:Y:S06]  /*4d10*/  @!P0 BRA `(.L_x_106) ;  /* 0x0000000000108947 */ /* 0x001fec0003800000 */
[----:B------:R-:W-:Y:S02]  /*4d20*/  MOV R45, R2 ;  /* 0x00000002002d7202 */ /* 0x000fe40000000f00 */
[----:B------:R-:W-:-:S07]  /*4d30*/  MOV R40, 0x4d50 ;  /* 0x00004d5000287802 */ /* 0x000fce0000000f00 */
[----:B------:R-:W-:Y:S05]  /*4d40*/  CALL.REL.NOINC `($__internal_2_$__cuda_sm3x_div_rn_noftz_f32_slowpath) ;  /* 0x0000002400287944 */ /* 0x000fea0003c00000 */
[----:B------:R-:W-:-:S07]  /*4d50*/  MOV R8, R4 ;  /* 0x0000000400087202 */ /* 0x000fce0000000f00 */
.L_x_106:
[----:B------:R-:W-:Y:S05]  /*4d60*/  BSYNC.RECONVERGENT B4 ;  /* 0x0000000000047941 */ /* 0x000fea0003800200 */
.L_x_105:
[C-C-:B------:R-:W-:Y:S01]  /*4d70*/  FFMA R0, R30.reuse, 1.3099999427795410156, R13.reuse ;  /* 0x3fa7ae141e007823 */ /* 0x140fe2000000000d */
[----:B------:R-:W-:Y:S01]  /*4d80*/  FFMA R43, R30, 1.3099999427795410156, -R13 ;  /* 0x3fa7ae141e2b7823 */ /* 0x000fe2000000080d */
[----:B------:R-:W-:Y:S02]  /*4d90*/  BSSY.RECONVERGENT B4, `(.L_x_107) ;  /* 0x000000d000047945 */ /* 0x000fe40003800200 */
        /* <DEDUP_REMOVED lines=12> */
.L_x_108:
[----:B------:R-:W-:Y:S05]  /*4e60*/  BSYNC.RECONVERGENT B4 ;  /* 0x0000000000047941 */ /* 0x000fea0003800200 */
.L_x_107:
[----:B------:R-:W0:Y:S01]  /*4e70*/  MUFU.RCP R5, R2 ;  /* 0x0000000200057308 */ /* 0x000e220000001000 */
[----:B------:R-:W-:Y:S01]  /*4e80*/  FADD R9, R30, R30 ;  /* 0x0000001e1e097221 */ /* 0x000fe20000000000 */
        /* <DEDUP_REMOVED lines=9> */
[----:B------:R-:W-:Y:S02]  /*4f20*/  MOV R43, R9 ;  /* 0x00000009002b7202 */ /* 0x000fe40000000f00 */
[----:B------:R-:W-:-:S07]  /*4f30*/  MOV R40, 0x4f50 ;  /* 0x00004f5000287802 */ /* 0x000fce0000000f00 */
[----:B------:R-:W-:Y:S05]  /*4f40*/  CALL.REL.NOINC `($__internal_2_$__cuda_sm3x_div_rn_noftz_f32_slowpath) ;  /* 0x0000002000a87944 */ /* 0x000fea0003c00000 */
[----:B------:R-:W-:-:S07]  /*4f50*/  MOV R6, R4 ;  /* 0x0000000400067202 */ /* 0x000fce0000000f00 */
.L_x_110:
[----:B------:R-:W-:Y:S05]  /*4f60*/  BSYNC.RECONVERGENT B4 ;  /* 0x0000000000047941 */ /* 0x000fea0003800200 */
.L_x_109:
[----:B------:R-:W0:Y:S01]  /*4f70*/  MUFU.RCP R5, R0 ;  /* 0x0000000000057308 */ /* 0x000e220000001000 */
[----:B------:R-:W-:Y:S07]  /*4f80*/  BSSY.RECONVERGENT B4, `(.L_x_111) ;  /* 0x000000c000047945 */ /* 0x000fee0003800200 */
        /* <DEDUP_REMOVED lines=11> */
.L_x_112:
[----:B------:R-:W-:Y:S05]  /*5040*/  BSYNC.RECONVERGENT B4 ;  /* 0x0000000000047941 */ /* 0x000fea0003800200 */
.L_x_111:
[----:B------:R-:W-:Y:S01]  /*5050*/  FMUL R5, R6, R6 ;  /* 0x0000000606057220 */ /* 0x000fe20000400000 */
[----:B------:R-:W0:Y:S01]  /*5060*/  MUFU.RCP R9, R30 ;  /* 0x0000001e00097308 */ /* 0x000e220000001000 */
[----:B------:R-:W-:Y:S01]  /*5070*/  FMUL R8, R8, R8 ;  /* 0x0000000808087220 */ /* 0x000fe20000400000 */
[----:B------:R-:W-:Y:S01]  /*5080*/  BSSY.RECONVERGENT B4, `(.L_x_113) ;  /* 0x0000011000047945 */ /* 0x000fe20003800200 */
[----:B------:R-:W-:Y:S02]  /*5090*/  FFMA R5, R4, R4, R5 ;  /* 0x0000000404057223 */ /* 0x000fe40000000005 */
[----:B------:R-:W-:Y:S02]  /*50a0*/  FFMA R7, R7, R7, R8 ;  /* 0x0000000707077223 */ /* 0x000fe40000000008 */
[----:B------:R-:W-:-:S04]  /*50b0*/  FMUL R5, R5, 0.5 ;  /* 0x3f00000005057820 */ /* 0x000fc80000400000 */
[----:B------:R-:W-:-:S04]  /*50c0*/  FMUL R0, R5, 1.3099999427795410156 ;  /* 0x3fa7ae1405007820 */ /* 0x000fc80000400000 */
[----:B------:R-:W-:Y:S01]  /*50d0*/  FMUL R43, R13, R0 ;  /* 0x000000000d2b7220 */ /* 0x000fe20000400000 */
[----:B0-----:R-:W-:-:S03]  /*50e0*/  FFMA R2, -R30, R9, 1 ;  /* 0x3f8000001e027423 */ /* 0x001fc60000000109 */
[----:B------:R-:W0:Y:S01]  /*50f0*/  FCHK P0, R43, R30 ;  /* 0x0000001e2b007302 */ /* 0x000e220000000000 */
        /* <DEDUP_REMOVED lines=9> */
.L_x_114:
[----:B------:R-:W-:Y:S05]  /*5190*/  BSYNC.RECONVERGENT B4 ;  /* 0x0000000000047941 */ /* 0x000fea0003800200 */
.L_x_113:
[----:B------:R-:W-:-:S06]  /*51a0*/  LEA R2, R14, R1, 0x2 ;  /* 0x000000010e027211 */ /* 0x000fcc00078e10ff */
[----:B------:R-:W2:Y:S01]  /*51b0*/  LDL R2, [R2+0x114] ;  /* 0x0001140002027983 */ /* 0x000ea20000100800 */
[----:B------:R-:W-:Y:S01]  /*51c0*/  HFMA2 R5, -RZ, RZ, 1.875, 0 ;  /* 0x3f800000ff057431 */ /* 0x000fe200000001ff */
[----:B------:R-:W-:Y:S04]  /*51d0*/  BSSY.RECONVERGENT B3, `(.L_x_115) ;  /* 0x000000d000037945 */ /* 0x000fe80003800200 */
[----:B--2---:R-:W-:-:S05]  /*51e0*/  FFMA R10, R2, -0.45500001311302185059, R5 ;  /* 0xbee8f5c3020a7823 */ /* 0x004fca0000000005 */
[----:B------:R-:W-:-:S04]  /*51f0*/  IADD3 R4, PT, PT, R10, 0x1800000, RZ ;  /* 0x018000000a047810 */ /* 0x000fc80007ffe0ff */
[----:B------:R-:W-:-:S04]  /*5200*/  LOP3.LUT R4, R4, 0x7f800000, RZ, 0xc0, !PT ;  /* 0x7f80000004047812 */ /* 0x000fc800078ec0ff */
[----:B------:R-:W-:-:S13]  /*5210*/  ISETP.GT.U32.AND P0, PT, R4, 0x1ffffff, PT ;  /* 0x01ffffff0400780c */ /* 0x000fda0003f04070 */
[----:B------:R-:W-:Y:S05]  /*5220*/  @P0 BRA `(.L_x_116) ;  /* 0x00000000000c0947 */ /* 0x000fea0003800000 */
[----:B------:R-:W-:-:S07]  /*5230*/  MOV R6, 0x5250 ;  /* 0x0000525000067802 */ /* 0x000fce0000000f00 */
[----:B------:R-:W-:Y:S05]  /*5240*/  CALL.REL.NOINC `($__internal_0_$__cuda_sm20_rcp_rn_f32_slowpath) ;  /* 0x0000001800b47944 */ /* 0x000fea0003c00000 */
[----:B------:R-:W-:Y:S05]  /*5250*/  BRA `(.L_x_117) ;  /* 0x0000000000107947 */ /* 0x000fea0003800000 */
.L_x_116:
[----:B------:R-:W0:Y:S02]  /*5260*/  MUFU.RCP R11, R10 ;  /* 0x0000000a000b7308 */ /* 0x000e240000001000 */
[----:B0-----:R-:W-:-:S04]  /*5270*/  FFMA R4, R10, R11, -1 ;  /* 0xbf8000000a047423 */ /* 0x001fc8000000000b */
[----:B------:R-:W-:-:S04]  /*5280*/  FADD.FTZ R4, -R4, -RZ ;  /* 0x800000ff04047221 */ /* 0x000fc80000010100 */
[----:B------:R-:W-:-:S07]  /*5290*/  FFMA R11, R11, R4, R11 ;  /* 0x000000040b0b7223 */ /* 0x000fce000000000b */
.L_x_117:
[----:B------:R-:W-:Y:S05]  /*52a0*/  BSYNC.RECONVERGENT B3 ;  /* 0x0000000000037941 */ /* 0x000fea0003800200 */
.L_x_115:
[----:B------:R-:W-:-:S05]  /*52b0*/  LEA R14, R14, R1, 0x2 ;  /* 0x000000010e0e7211 */ /* 0x000fca00078e10ff */
[----:B------:R-:W2:Y:S04]  /*52c0*/  LDL R37, [R14+0x33c] ;  /* 0x00033c000e257983 */ /* 0x000ea80000100800 */
[----:B------:R-:W3:Y:S04]  /*52d0*/  LDL R10, [R14+0x9b4] ;  /* 0x0009b4000e0a7983 */ /* 0x000ee80000100800 */
[----:B------:R-:W4:Y:S04]  /*52e0*/  LDL R9, [R14+0x8a0] ;  /* 0x0008a0000e097983 */ /* 0x000f280000100800 */
[----:B------:R-:W5:Y:S04]  /*52f0*/  LDL R13, [R14+0xac8] ;  /* 0x000ac8000e0d7983 */ /* 0x000f680000100800 */
[----:B------:R-:W5:Y:S04]  /*5300*/  LDL R4, [R14+0x228] ;  /* 0x000228000e047983 */ /* 0x000f680000100800 */
[----:B------:R-:W5:Y:S01]  /*5310*/  LDL R5, [R14+0xe04] ;  /* 0x000e04000e057983 */ /* 0x000f620000100800 */
[----:B------:R-:W-:-:S04]  /*5320*/  FMUL R8, R2, 0.93699997663497924805 ;  /* 0x3f6fdf3b02087820 */ /* 0x000fc80000400000 */
[----:B------:R-:W-:Y:S01]  /*5330*/  FMUL R8, R8, R11 ;  /* 0x0000000b08087220 */ /* 0x000fe20000400000 */
[----:B--2---:R-:W-:Y:S01]  /*5340*/  FMUL R6, R37, R0 ;  /* 0x0000000025067220 */ /* 0x004fe20000400000 */
[----:B------:R-:W-:-:S03]  /*5350*/  MOV R37, 0x3f0b851e ;  /* 0x3f0b851e00257802 */ /* 0x000fc60000000f00 */
[C---:B------:R-:W-:Y:S01]  /*5360*/  FMUL R2, R6.reuse, R11 ;  /* 0x0000000b06027220 */ /* 0x040fe20000400000 */
[----:B------:R-:W-:Y:S01]  /*5370*/  FMUL R6, R6, 0.45500001311302185059 ;  /* 0x3ee8f5c306067820 */ /* 0x000fe20000400000 */
[----:B------:R-:W-:Y:S01]  /*5380*/  FFMA R37, R8, R37, 0.063000001013278961182 ;  /* 0x3d81062508257423 */ /* 0x000fe20000000025 */
[----:B------:R-:W-:Y:S01]  /*5390*/  FMUL R8, R11, 0.93699997663497924805 ;  /* 0x3f6fdf3b0b087820 */ /* 0x000fe20000400000 */
[----:B------:R-:W-:Y:S01]  /*53a0*/  FMUL R2, R2, 0.54499995708465576172 ;  /* 0x3f0b851e02027820 */ /* 0x000fe20000400000 */
[----:B------:R-:W-:Y:S02]  /*53b0*/  FMUL R6, R6, R11 ;  /* 0x0000000b06067220 */ /* 0x000fe40000400000 */
[----:B------:R0:W-:Y:S01]  /*53c0*/  STL [R14+0x114], R37 ;  /* 0x000114250e007387 */ /* 0x0001e20000100800 */
[----:B------:R-:W-:Y:S01]  /*53d0*/  FFMA R7, R7, 0.5, R2 ;  /* 0x3f00000007077823 */ /* 0x000fe20000000002 */
[----:B---3--:R-:W-:Y:S01]  /*53e0*/  FMUL R2, R10, 0.45500001311302185059 ;  /* 0x3ee8f5c30a027820 */ /* 0x008fe20000400000 */
[----:B----4-:R-:W-:Y:S01]  /*53f0*/  FMUL R6, R6, R9 ;  /* 0x0000000906067220 */ /* 0x010fe20000400000 */
[----:B------:R-:W-:-:S02]  /*5400*/  FMUL R10, R10, R11 ;  /* 0x0000000b0a0a7220 */ /* 0x000fc40000400000 */
[----:B------:R-:W-:Y:S01]  /*5410*/  FMUL R2, R2, R11 ;  /* 0x0000000b02027220 */ /* 0x000fe20000400000 */
[----:B------:R-:W-:Y:S01]  /*5420*/  FMUL R11, R9, R8 ;  /* 0x00000008090b7220 */ /* 0x000fe20000400000 */
[----:B-----5:R-:W-:Y:S01]  /*5430*/  FFMA R13, R13, R0, R6 ;  /* 0x000000000d0d7223 */ /* 0x020fe20000000006 */
[----:B------:R-:W-:Y:S01]  /*5440*/  FMUL R39, R10, 0.54499995708465576172 ;  /* 0x3f0b851e0a277820 */ /* 0x000fe20000400000 */
[----:B------:R-:W-:Y:S01]  /*5450*/  FFMA R9, R9, R2, R4 ;  /* 0x0000000209097223 */ /* 0x000fe20000000004 */
[----:B------:R-:W-:Y:S01]  /*5460*/  FMUL R5, R5, R0 ;  /* 0x0000000005057220 */ /* 0x000fe20000400000 */
[----:B------:R0:W-:Y:S04]  /*5470*/  STL [R14+0x33c], R7 ;  /* 0x00033c070e007387 */ /* 0x0001e80000100800 */
[----:B------:R0:W-:Y:S04]  /*5480*/  STL [R14+0x8a0], R11 ;  /* 0x0008a00b0e007387 */ /* 0x0001e80000100800 */
[----:B------:R0:W-:Y:S04]  /*5490*/  STL [R14+0xac8], R13 ;  /* 0x000ac80d0e007387 */ /* 0x0001e80000100800 */
[----:B------:R0:W-:Y:S04]  /*54a0*/  STL [R14+0x9b4], R39 ;  /* 0x0009b4270e007387 */ /* 0x0001e80000100800 */
[----:B------:R0:W-:Y:S04]  /*54b0*/  STL [R14+0x228], R9 ;  /* 0x000228090e007387 */ /* 0x0001e80000100800 */
[----:B------:R0:W-:Y:S02]  /*54c0*/  STL [R14+0xe04], R5 ;  /* 0x000e04050e007387 */ /* 0x0001e40000100800 */
.L_x_28:
[----:B------:R-:W-:Y:S05]  /*54d0*/  BSYNC.RECONVERGENT B1 ;  /* 0x0000000000017941 */ /* 0x000fea0003800200 */
.L_x_27:
[----:B------:R-:W-:Y:S02]  /*54e0*/  IADD3 R28, PT, PT, R28, 0x1, RZ ;  /* 0x000000011c1c7810 */ /* 0x000fe40007ffe0ff */
[----:B------:R-:W-:Y:S02]  /*54f0*/  IADD3 R27, PT, PT, R27, 0x1, RZ ;  /* 0x000000011b1b7810 */ /* 0x000fe40007ffe0ff */
[----:B------:R-:W-:Y:S02]  /*5500*/  ISETP.NE.AND P0, PT, R28, RZ, PT ;  /* 0x000000ff1c00720c */ /* 0x000fe40003f05270 */
[----:B------:R-:W-:Y:S02]  /*5510*/  IADD3 R33, PT, PT, R33, 0x4, RZ ;  /* 0x0000000421217810 */ /* 0x000fe40007ffe0ff */
[----:B------:R-:W-:Y:S02]  /*5520*/  IADD3 R32, PT, PT, R32, 0x4, RZ ;  /* 0x0000000420207810 */ /* 0x000fe40007ffe0ff */
[----:B------:R-:W-:-:S02]  /*5530*/  IADD3 R3, PT, PT, R3, 0x4, RZ ;  /* 0x0000000403037810 */ /* 0x000fc40007ffe0ff */
[----:B------:R-:W-:Y:S02]  /*5540*/  IADD3 R15, PT, PT, R15, 0x4, RZ ;  /* 0x000000040f0f7810 */ /* 0x000fe40007ffe0ff */
[----:B0-----:R-:W-:Y:S02]  /*5550*/  IADD3 R16, PT, PT, R16, 0x4, RZ ;  /* 0x0000000410107810 */ /* 0x001fe40007ffe0ff */
[----:B------:R-:W-:Y:S02]  /*5560*/  IADD3 R29, PT, PT, R29, 0x1, RZ ;  /* 0x000000011d1d7810 */ /* 0x000fe40007ffe0ff */
[----:B------:R-:W-:Y:S02]  /*5570*/  IADD3 R17, PT, PT, R17, 0x4, RZ ;  /* 0x0000000411117810 */ /* 0x000fe40007ffe0ff */
[----:B------:R-:W-:Y:S02]  /*5580*/  IADD3 R18, PT, PT, R18, 0x4, RZ ;  /* 0x0000000412127810 */ /* 0x000fe40007ffe0ff */
[----:B------:R-:W-:-:S02]  /*5590*/  IADD3 R19, PT, PT, R19, 0x4, RZ ;  /* 0x0000000413137810 */ /* 0x000fc40007ffe0ff */
[----:B--2---:R-:W-:Y:S02]  /*55a0*/  IADD3 R20, PT, PT, R20, 0x4, RZ ;  /* 0x0000000414147810 */ /* 0x004fe40007ffe0ff */
[----:B------:R-:W-:Y:S02]  /*55b0*/  IADD3 R21, PT, PT, R21, 0x4, RZ ;  /* 0x0000000415157810 */ /* 0x000fe40007ffe0ff */
[----:B------:R-:W-:Y:S02]  /*55c0*/  IADD3 R22, PT, PT, R22, 0x4, RZ ;  /* 0x0000000416167810 */ /* 0x000fe40007ffe0ff */
[----:B------:R-:W-:Y:S02]  /*55d0*/  IADD3 R23, PT, PT, R23, 0x4, RZ ;  /* 0x0000000417177810 */ /* 0x000fe40007ffe0ff */
[----:B------:R-:W-:Y:S02]  /*55e0*/  IADD3 R24, PT, PT, R24, 0x4, RZ ;  /* 0x0000000418187810 */ /* 0x000fe40007ffe0ff */
[----:B------:R-:W-:Y:S01]  /*55f0*/  IADD3 R25, PT, PT, R25, 0x4, RZ ;  /* 0x0000000419197810 */ /* 0x000fe20007ffe0ff */
[----:B------:R-:W-:Y:S06]  /*5600*/  @P0 BRA `(.L_x_19) ;  /* 0xffffffbc00c80947 */ /* 0x000fec000383ffff */
.L_x_16:
[----:B------:R-:W-:Y:S05]  /*5610*/  BSYNC.RECONVERGENT B0 ;  /* 0x0000000000007941 */ /* 0x000fea0003800200 */
.L_x_15:
[----:B0-----:R-:W-:-:S05]  /*5620*/  LEA R2, R34, R1, 0x2 ;  /* 0x0000000122027211 */ /* 0x001fca00078e10ff */
[----:B--2---:R-:W2:Y:S04]  /*5630*/  LDL R0, [R2+0x450] ;  /* 0x0004500002007983 */ /* 0x004ea80000100800 */
[----:B------:R-:W2:Y:S04]  /*5640*/  LDL R7, [R2+0x114] ;  /* 0x0001140002077983 */ /* 0x000ea80000100800 */
[----:B------:R-:W3:Y:S04]  /*5650*/  LDL R3, [R2+0xcf0] ;  /* 0x000cf00002037983 */ /* 0x000ee80000100800 */
[----:B------:R-:W3:Y:S01]  /*5660*/  LDL R4, [R2+0xe04] ;  /* 0x000e040002047983 */ /* 0x000ee20000100800 */
[----:B------:R-:W-:Y:S01]  /*5670*/  BSSY.RECONVERGENT B0, `(.L_x_118) ;  /* 0x000000f000007945 */ /* 0x000fe20003800200 */
[----:B--2---:R-:W-:Y:S01]  /*5680*/  FFMA R10, -R0, R7, 1 ;  /* 0x3f800000000a7423 */ /* 0x004fe20000000107 */
[----:B---3--:R-:W-:-:S04]  /*5690*/  FMUL R5, R3, R4 ;  /* 0x0000000403057220 */ /* 0x008fc80000400000 */
[----:B------:R-:W-:Y:S01]  /*56a0*/  IADD3 R4, PT, PT, R10, 0x1800000, RZ ;  /* 0x018000000a047810 */ /* 0x000fe20007ffe0ff */
[----:B------:R0:W-:Y:S03]  /*56b0*/  STL [R2+0xcf4], R5 ;  /* 0x000cf40502007387 */ /* 0x0001e60000100800 */
[----:B------:R-:W-:-:S04]  /*56c0*/  LOP3.LUT R4, R4, 0x7f800000, RZ, 0xc0, !PT ;  /* 0x7f80000004047812 */ /* 0x000fc800078ec0ff */
[----:B------:R-:W-:-:S13]  /*56d0*/  ISETP.GT.U32.AND P0, PT, R4, 0x1ffffff, PT ;  /* 0x01ffffff0400780c */ /* 0x000fda0003f04070 */
[----:B0-----:R-:W-:Y:S05]  /*56e0*/  @P0 BRA `(.L_x_119) ;  /* 0x00000000000c0947 */ /* 0x001fea0003800000 */
[----:B-1----:R-:W-:-:S07]  /*56f0*/  MOV R6, 0x5710 ;  /* 0x0000571000067802 */ /* 0x002fce0000000f00 */
[----:B-----5:R-:W-:Y:S05]  /*5700*/  CALL.REL.NOINC `($__internal_0_$__cuda_sm20_rcp_rn_f32_slowpath) ;  /* 0x0000001400847944 */ /* 0x020fea0003c00000 */
[----:B------:R-:W-:Y:S05]  /*5710*/  BRA `(.L_x_120) ;  /* 0x0000000000107947 */ /* 0x000fea0003800000 */
.L_x_119:
[----:B------:R-:W0:Y:S02]  /*5720*/  MUFU.RCP R11, R10 ;  /* 0x0000000a000b7308 */ /* 0x000e240000001000 */
[----:B0-----:R-:W-:-:S04]  /*5730*/  FFMA R4, R10, R11, -1 ;  /* 0xbf8000000a047423 */ /* 0x001fc8000000000b */
[----:B------:R-:W-:-:S04]  /*5740*/  FADD.FTZ R4, -R4, -RZ ;  /* 0x800000ff04047221 */ /* 0x000fc80000010100 */
[----:B------:R-:W-:-:S07]  /*5750*/  FFMA R11, R11, R4, R11 ;  /* 0x000000040b0b7223 */ /* 0x000fce000000000b */
.L_x_120:
[----:B------:R-:W-:Y:S05]  /*5760*/  BSYNC.RECONVERGENT B0 ;  /* 0x0000000000007941 */ /* 0x000fea0003800200 */
.L_x_118:
[----:B------:R-:W2:Y:S04]  /*5770*/  LDL R4, [R2+0x33c] ;  /* 0x00033c0002047983 */ /* 0x000ea80000100800 */
[----:B-1----:R-:W3:Y:S04]  /*5780*/  LDL R6, [R2+0xf18] ;  /* 0x000f180002067983 */ /* 0x002ee80000100800 */
[----:B------:R-:W4:Y:S04]  /*5790*/  LDL R9, [R2+0x8a0] ;  /* 0x0008a00002097983 */ /* 0x000f280000100800 */
[----:B------:R-:W4:Y:S01]  /*57a0*/  LDL R8, [R2+0xac8] ;  /* 0x000ac80002087983 */ /* 0x000f220000100800 */
[C---:B--2---:R-:W-:Y:S01]  /*57b0*/  FMUL R5, R3.reuse, R4 ;  /* 0x0000000403057220 */ /* 0x044fe20000400000 */
[----:B---3--:R-:W-:-:S04]  /*57c0*/  FADD R7, -R3, R6 ;  /* 0x0000000603077221 */ /* 0x008fc80000000100 */
[----:B------:R-:W-:Y:S01]  /*57d0*/  FFMA R4, R0, R5, R7 ;  /* 0x0000000500047223 */ /* 0x000fe20000000007 */
[----:B------:R-:W-:-:S03]  /*57e0*/  LEA R7, R34, R1, 0x2 ;  /* 0x0000000122077211 */ /* 0x000fc600078e10ff */
[----:B------:R-:W-:-:S04]  /*57f0*/  FMUL R4, R4, R11 ;  /* 0x0000000b04047220 */ /* 0x000fc80000400000 */
[----:B----4-:R-:W-:-:S04]  /*5800*/  FMUL R4, R4, R9 ;  /* 0x0000000904047220 */ /* 0x010fc80000400000 */
[----:B------:R-:W-:-:S05]  /*5810*/  FFMA R3, R3, R8, R4 ;  /* 0x0000000803037223 */ /* 0x000fca0000000004 */
[----:B------:R0:W-:Y:S04]  /*5820*/  STL [R2+0xf1c], R3 ;  /* 0x000f1c0302007387 */ /* 0x0001e80000100800 */
[----:B------:R-:W2:Y:S04]  /*5830*/  LDL R5, [R7+0x9b4] ;  /* 0x0009b40007057983 */ /* 0x000ea80000100800 */
[----:B------:R-:W3:Y:S04]  /*5840*/  LDL R6, [R7+0xbdc] ;  /* 0x000bdc0007067983 */ /* 0x000ee80000100800 */
[----:B------:R-:W4:Y:S01]  /*5850*/  LDL R4, [R7+0x228] ;  /* 0x0002280007047983 */ /* 0x000f220000100800 */
[----:B------:R-:W-:Y:S01]  /*5860*/  ISETP.GE.AND P0, PT, R34, RZ, PT ;  /* 0x000000ff2200720c */ /* 0x000fe20003f06270 */
[----:B------:R-:W-:Y:S02]  /*5870*/  BSSY.RECONVERGENT B0, `(.L_x_121) ;  /* 0x00000cb000007945 */ /* 0x000fe40003800200 */
[----:B------:R0:W-:Y:S04]  /*5880*/  STL [R7+0x67c], RZ ;  /* 0x00067cff07007387 */ /* 0x0001e80000100800 */
[----:B------:R0:W-:Y:S01]  /*5890*/  STL [R7+0x568], RZ ;  /* 0x000568ff07007387 */ /* 0x0001e20000100800 */
[----:B--2---:R-:W-:-:S04]  /*58a0*/  FMUL R0, R0, R5 ;  /* 0x0000000500007220 */ /* 0x004fc80000400000 */
[-C--:B------:R-:W-:Y:S01]  /*58b0*/  FMUL R0, R0, R11.reuse ;  /* 0x0000000b00007220 */ /* 0x080fe20000400000 */
[----:B---3--:R-:W-:-:S03]  /*58c0*/  FMUL R6, R6, R11 ;  /* 0x0000000b06067220 */ /* 0x008fc60000400000 */
[C---:B----4-:R-:W-:Y:S01]  /*58d0*/  FFMA R4, R9.reuse, R0, R4 ;  /* 0x0000000009047223 */ /* 0x050fe20000000004 */
[----:B------:R-:W-:Y:S01]  /*58e0*/  FMUL R6, R9, R6 ;  /* 0x0000000609067220 */ /* 0x000fe20000400000 */
[----:B------:R-:W-:-:S03]  /*58f0*/  IADD3 R0, PT, PT, R34, 0x1, RZ ;  /* 0x0000000122007810 */ /* 0x000fc60007ffe0ff */
[----:B------:R0:W-:Y:S04]  /*5900*/  STL [R7+0x454], R4 ;  /* 0x0004540407007387 */ /* 0x0001e80000100800 */
[----:B------:R0:W-:Y:S01]  /*5910*/  STL [R7+0xbe0], R6 ;  /* 0x000be00607007387 */ /* 0x0001e20000100800 */
[----:B------:R-:W-:Y:S05]  /*5920*/  @!P0 BRA `(.L_x_122) ;  /* 0x0000000800fc8947 */ /* 0x000fea0003800000 */
[----:B0-----:R-:W-:Y:S01]  /*5930*/  LOP3.LUT R2, R34, 0x3, RZ, 0xc0, !PT ;  /* 0x0000000322027812 */ /* 0x001fe200078ec0ff */
[----:B------:R-:W-:Y:S03]  /*5940*/  BSSY.RECONVERGENT B1, `(.L_x_123) ;  /* 0x000002f000017945 */ /* 0x000fe60003800200 */
[----:B------:R-:W-:Y:S02]  /*5950*/  ISETP.NE.AND P0, PT, R2, 0x3, PT ;  /* 0x000000030200780c */ /* 0x000fe40003f05270 */
[----:B------:R-:W-:-:S11]  /*5960*/  MOV R2, R34 ;  /* 0x0000002200027202 */ /* 0x000fd60000000f00 */
[----:B------:R-:W-:Y:S05]  /*5970*/  @!P0 BRA `(.L_x_124) ;  /* 0x0000000000ac8947 */ /* 0x000fea0003800000 */
[----:B------:R-:W-:-:S05]  /*5980*/  LEA R4, R0, R1, 0x2 ;  /* 0x0000000100047211 */ /* 0x000fca00078e10ff */
[----:B------:R0:W5:Y:S04]  /*5990*/  LDL R3, [R4+0x564] ;  /* 0x0005640004037983 */ /* 0x0001680000100800 */
[----:B------:R0:W5:Y:S01]  /*59a0*/  LDL R7, [R4+0x678] ;  /* 0x0006780004077983 */ /* 0x0001620000100800 */
[----:B------:R-:W-:Y:S02]  /*59b0*/  LOP3.LUT R8, R0, 0x3, RZ, 0xc0, !PT ;  /* 0x0000000300087812 */ /* 0x000fe400078ec0ff */
[----:B------:R-:W-:Y:S02]  /*59c0*/  MOV R2, R34 ;  /* 0x0000002200027202 */ /* 0x000fe40000000f00 */
[----:B------:R-:W-:-:S07]  /*59d0*/  IADD3 R8, PT, PT, -R8, RZ, RZ ;  /* 0x000000ff08087210 */ /* 0x000fce0007ffe1ff */
.L_x_128:
[----:B------:R-:W-:-:S05]  /*59e0*/  LEA R5, R2, R1, 0x2 ;  /* 0x0000000102057211 */ /* 0x000fca00078e10ff */
[----:B0-----:R-:W2:Y:S01]  /*59f0*/  LDL R4, [R5+0x228] ;  /* 0x0002280005047983 */ /* 0x001ea20000100800 */
[----:B------:R-:W-:Y:S01]  /*5a00*/  BSSY.RECONVERGENT B3, `(.L_x_125) ;  /* 0x000000d000037945 */ /* 0x000fe20003800200 */
[----:B--2--5:R-:W-:-:S05]  /*5a10*/  FFMA R10, -R4, R3, 1 ;  /* 0x3f800000040a7423 */ /* 0x024fca0000000103 */
[----:B------:R-:W-:-:S04]  /*5a20*/  IADD3 R4, PT, PT, R10, 0x1800000, RZ ;  /* 0x018000000a047810 */ /* 0x000fc80007ffe0ff */
[----:B------:R-:W-:-:S04]  /*5a30*/  LOP3.LUT R4, R4, 0x7f800000, RZ, 0xc0, !PT ;  /* 0x7f80000004047812 */ /* 0x000fc800078ec0ff */
[----:B------:R-:W-:-:S13]  /*5a40*/  ISETP.GT.U32.AND P0, PT, R4, 0x1ffffff, PT ;  /* 0x01ffffff0400780c */ /* 0x000fda0003f04070 */
[----:B-1----:R-:W-:Y:S05]  /*5a50*/  @P0 BRA `(.L_x_126) ;  /* 0x00000000000c0947 */ /* 0x002fea0003800000 */
[----:B------:R-:W-:-:S07]  /*5a60*/  MOV R6, 0x5a80 ;  /* 0x00005a8000067802 */ /* 0x000fce0000000f00 */
[----:B------:R-:W-:Y:S05]  /*5a70*/  CALL.REL.NOINC `($__internal_0_$__cuda_sm20_rcp_rn_f32_slowpath) ;  /* 0x0000001000a87944 */ /* 0x000fea0003c00000 */
[----:B------:R-:W-:Y:S05]  /*5a80*/  BRA `(.L_x_127) ;  /* 0x0000000000107947 */ /* 0x000fea0003800000 */
.L_x_126:
[----:B------:R-:W0:Y:S02]  /*5a90*/  MUFU.RCP R11, R10 ;  /* 0x0000000a000b7308 */ /* 0x000e240000001000 */
[----:B0-----:R-:W-:-:S04]  /*5aa0*/  FFMA R4, R10, R11, -1 ;  /* 0xbf8000000a047423 */ /* 0x001fc8000000000b */
[----:B------:R-:W-:-:S04]  /*5ab0*/  FADD.FTZ R4, -R4, -RZ ;  /* 0x800000ff04047221 */ /* 0x000fc80000010100 */
[----:B------:R-:W-:-:S07]  /*5ac0*/  FFMA R11, R11, R4, R11 ;  /* 0x000000040b0b7223 */ /* 0x000fce000000000b */
.L_x_127:
[----:B------:R-:W-:Y:S05]  /*5ad0*/  BSYNC.RECONVERGENT B3 ;  /* 0x0000000000037941 */ /* 0x000fea0003800200 */
.L_x_125:
[----:B------:R-:W-:-:S05]  /*5ae0*/  LEA R16, R2, R1, 0x2 ;  /* 0x0000000102107211 */ /* 0x000fca00078e10ff */
[----:B------:R-:W2:Y:S04]  /*5af0*/  LDL R6, [R16+0xe04] ;  /* 0x000e040010067983 */ /* 0x000ea80000100800 */
[----:B------:R-:W2:Y:S04]  /*5b00*/  LDL R5, [R16+0xac8] ;  /* 0x000ac80010057983 */ /* 0x000ea80000100800 */
[----:B------:R-:W3:Y:S04]  /*5b10*/  LDL R14, [R16+0x8a0] ;  /* 0x0008a000100e7983 */ /* 0x000ee80000100800 */
[----:B------:R-:W4:Y:S04]  /*5b20*/  LDL R9, [R16+0x9b4] ;  /* 0x0009b40010097983 */ /* 0x000f280000100800 */
[----:B------:R-:W4:Y:S04]  /*5b30*/  LDL R12, [R16+0x114] ;  /* 0x00011400100c7983 */ /* 0x000f280000100800 */
[----:B------:R-:W5:Y:S01]  /*5b40*/  LDL R4, [R16+0x33c] ;  /* 0x00033c0010047983 */ /* 0x000f620000100800 */
[----:B------:R-:W-:-:S02]  /*5b50*/  IADD3 R8, PT, PT, R8, 0x1, RZ ;  /* 0x0000000108087810 */ /* 0x000fc40007ffe0ff */
[----:B------:R-:W-:Y:S02]  /*5b60*/  IADD3 R2, PT, PT, R2, -0x1, RZ ;  /* 0xffffffff02027810 */ /* 0x000fe40007ffe0ff */
[----:B------:R-:W-:Y:S01]  /*5b70*/  ISETP.NE.AND P0, PT, R8, RZ, PT ;  /* 0x000000ff0800720c */ /* 0x000fe20003f05270 */
[----:B--2---:R-:W-:-:S04]  /*5b80*/  FADD R10, -R6, R5 ;  /* 0x00000005060a7221 */ /* 0x004fc80000000100 */
[-C--:B------:R-:W-:Y:S01]  /*5b90*/  FMUL R5, R10, R3.reuse ;  /* 0x000000030a057220 */ /* 0x080fe20000400000 */
[----:B---3--:R-:W-:-:S03]  /*5ba0*/  FMUL R14, R14, R3 ;  /* 0x000000030e0e7220 */ /* 0x008fc60000400000 */
[----:B------:R-:W-:Y:S01]  /*5bb0*/  FFMA R6, R6, R7, R5 ;  /* 0x0000000706067223 */ /* 0x000fe20000000005 */
[----:B------:R-:W-:-:S03]  /*5bc0*/  FMUL R14, R14, R11 ;  /* 0x0000000b0e0e7220 */ /* 0x000fc60000400000 */
[----:B------:R-:W-:Y:S01]  /*5bd0*/  FMUL R7, R6, R11 ;  /* 0x0000000b06077220 */ /* 0x000fe20000400000 */
[----:B----4-:R-:W-:-:S03]  /*5be0*/  FFMA R3, R9, R14, R12 ;  /* 0x0000000e09037223 */ /* 0x010fc6000000000c */
[----:B-----5:R-:W-:Y:S02]  /*5bf0*/  FFMA R7, R7, R9, R4 ;  /* 0x0000000907077223 */ /* 0x020fe40000000004 */
[----:B------:R1:W-:Y:S04]  /*5c00*/  STL [R16+0x564], R3 ;  /* 0x0005640310007387 */ /* 0x0003e80000100800 */
[----:B------:R1:W-:Y:S01]  /*5c10*/  STL [R16+0x678], R7 ;  /* 0x0006780710007387 */ /* 0x0003e20000100800 */
[----:B------:R-:W-:Y:S05]  /*5c20*/  @P0 BRA `(.L_x_128) ;  /* 0xfffffffc006c0947 */ /* 0x000fea000383ffff */
.L_x_124:
[----:B------:R-:W-:Y:S05]  /*5c30*/  BSYNC.RECONVERGENT B1 ;  /* 0x0000000000017941 */ /* 0x000fea0003800200 */
.L_x_123:
[----:B------:R-:W-:-:S13]  /*5c40*/  ISETP.GE.U32.AND P0, PT, R34, 0x3, PT ;  /* 0x000000032200780c */ /* 0x000fda0003f06070 */
[----:B------:R-:W-:Y:S05]  /*5c50*/  @!P0 BRA `(.L_x_122) ;  /* 0x0000000800308947 */ /* 0x000fea0003800000 */
.L_x_141:
[----:B-1----:R-:W-:-:S05]  /*5c60*/  LEA R3, R2, R1, 0x2 ;  /* 0x0000000102037211 */ /* 0x002fca00078e10ff */
[----:B--2---:R-:W2:Y:S04]  /*5c70*/  LDL R4, [R3+0x228] ;  /* 0x0002280003047983 */ /* 0x004ea80000100800 */
[----:B------:R-:W2:Y:S01]  /*5c80*/  LDL R7, [R3+0x568] ;  /* 0x0005680003077983 */ /* 0x000ea20000100800 */
[----:B------:R-:W-:Y:S01]  /*5c90*/  BSSY.RECONVERGENT B1, `(.L_x_129) ;  /* 0x000000d000017945 */ /* 0x000fe20003800200 */
[----:B--2---:R-:W-:-:S05]  /*5ca0*/  FFMA R10, -R4, R7, 1 ;  /* 0x3f800000040a7423 */ /* 0x004fca0000000107 */
[----:B------:R-:W-:-:S04]  /*5cb0*/  IADD3 R4, PT, PT, R10, 0x1800000, RZ ;  /* 0x018000000a047810 */ /* 0x000fc80007ffe0ff */
[----:B------:R-:W-:-:S04]  /*5cc0*/  LOP3.LUT R4, R4, 0x7f800000, RZ, 0xc0, !PT ;  /* 0x7f80000004047812 */ /* 0x000fc800078ec0ff */
[----:B------:R-:W-:-:S13]  /*5cd0*/  ISETP.GT.U32.AND P0, PT, R4, 0x1ffffff, PT ;  /* 0x01ffffff0400780c */ /* 0x000fda0003f04070 */
[----:B------:R-:W-:Y:S05]  /*5ce0*/  @P0 BRA `(.L_x_130) ;  /* 0x00000000000c0947 */ /* 0x000fea0003800000 */
[----:B------:R-:W-:-:S07]  /*5cf0*/  MOV R6, 0x5d10 ;  /* 0x00005d1000067802 */ /* 0x000fce0000000f00 */
[----:B-----5:R-:W-:Y:S05]  /*5d00*/  CALL.REL.NOINC `($__internal_0_$__cuda_sm20_rcp_rn_f32_slowpath) ;  /* 0x0000001000047944 */ /* 0x020fea0003c00000 */
[----:B------:R-:W-:Y:S05]  /*5d10*/  BRA `(.L_x_131) ;  /* 0x0000000000107947 */ /* 0x000fea0003800000 */
.L_x_130:
[----:B------:R-:W0:Y:S02]  /*5d20*/  MUFU.RCP R11, R10 ;  /* 0x0000000a000b7308 */ /* 0x000e240000001000 */
[----:B0-----:R-:W-:-:S04]  /*5d30*/  FFMA R4, R10, R11, -1 ;  /* 0xbf8000000a047423 */ /* 0x001fc8000000000b */
[----:B------:R-:W-:-:S04]  /*5d40*/  FADD.FTZ R4, -R4, -RZ ;  /* 0x800000ff04047221 */ /* 0x000fc80000010100 */
[----:B------:R-:W-:-:S07]  /*5d50*/  FFMA R11, R11, R4, R11 ;  /* 0x000000040b0b7223 */ /* 0x000fce000000000b */
.L_x_131:
[----:B------:R-:W-:Y:S05]  /*5d60*/  BSYNC.RECONVERGENT B1 ;  /* 0x0000000000017941 */ /* 0x000fea0003800200 */
.L_x_129:
[----:B------:R-:W2:Y:S04]  /*5d70*/  LDL R4, [R3+0xe04] ;  /* 0x000e040003047983 */ /* 0x000ea80000100800 */
[----:B------:R-:W2:Y:S04]  /*5d80*/  LDL R9, [R3+0xac8] ;  /* 0x000ac80003097983 */ /* 0x000ea80000100800 */
[----:B------:R-:W3:Y:S04]  /*5d90*/  LDL R5, [R3+0x67c] ;  /* 0x00067c0003057983 */ /* 0x000ee80000100800 */
[----:B------:R-:W4:Y:S04]  /*5da0*/  LDL R8, [R3+0x33c] ;  /* 0x00033c0003087983 */ /* 0x000f280000100800 */
[----:B------:R-:W4:Y:S01]  /*5db0*/  LDL R16, [R3+0x9b4] ;  /* 0x0009b40003107983 */ /* 0x000f220000100800 */
[----:B--2---:R-:W-:-:S04]  /*5dc0*/  FADD R6, -R4, R9 ;  /* 0x0000000904067221 */ /* 0x004fc80000000100 */
[----:B------:R-:W-:-:S04]  /*5dd0*/  FMUL R9, R7, R6 ;  /* 0x0000000607097220 */ /* 0x000fc80000400000 */
[----:B---3--:R-:W-:-:S04]  /*5de0*/  FFMA R4, R4, R5, R9 ;  /* 0x0000000504047223 */ /* 0x008fc80000000009 */
[----:B------:R-:W-:Y:S02]  /*5df0*/  FMUL R5, R4, R11 ;  /* 0x0000000b04057220 */ /* 0x000fe40000400000 */
[----:B------:R-:W2:Y:S01]  /*5e00*/  LDL R4, [R3+0x8a0] ;  /* 0x0008a00003047983 */ /* 0x000ea20000100800 */
[----:B------:R-:W-:Y:S01]  /*5e10*/  LEA R6, R2, R1, 0x2 ;  /* 0x0000000102067211 */ /* 0x000fe200078e10ff */
[----:B----4-:R-:W-:-:S05]  /*5e20*/  FFMA R8, R5, R16, R8 ;  /* 0x0000001005087223 */ /* 0x010fca0000000008 */
[----:B------:R0:W-:Y:S04]  /*5e30*/  STL [R3+0x678], R8 ;  /* 0x0006780803007387 */ /* 0x0001e80000100800 */
[----:B------:R-:W3:Y:S01]  /*5e40*/  LDL R5, [R6+0x114] ;  /* 0x0001140006057983 */ /* 0x000ee20000100800 */
[----:B------:R-:W-:Y:S01]  /*5e50*/  IADD3 R14, PT, PT, R2, -0x1, RZ ;  /* 0xffffffff020e7810 */ /* 0x000fe20007ffe0ff */
[----:B--2---:R-:W-:-:S04]  /*5e60*/  FMUL R4, R7, R4 ;  /* 0x0000000407047220 */ /* 0x004fc80000400000 */
[----:B------:R-:W-:-:S04]  /*5e70*/  FMUL R4, R4, R11 ;  /* 0x0000000b04047220 */ /* 0x000fc80000400000 */
[----:B---3--:R-:W-:Y:S01]  /*5e80*/  FFMA R16, R16, R4, R5 ;  /* 0x0000000410107223 */ /* 0x008fe20000000005 */
[----:B------:R-:W-:-:S04]  /*5e90*/  LEA R5, R14, R1, 0x2 ;  /* 0x000000010e057211 */ /* 0x000fc800078e10ff */
[----:B------:R0:W-:Y:S04]  /*5ea0*/  STL [R3+0x564], R16 ;  /* 0x0005641003007387 */ /* 0x0001e80000100800 */
[----:B------:R-:W2:Y:S01]  /*5eb0*/  LDL R5, [R5+0x228] ;  /* 0x0002280005057983 */ /* 0x000ea20000100800 */
[----:B------:R-:W-:Y:S01]  /*5ec0*/  BSSY.RECONVERGENT B1, `(.L_x_132) ;  /* 0x000000d000017945 */ /* 0x000fe20003800200 */
[----:B--2---:R-:W-:-:S05]  /*5ed0*/  FFMA R10, R16, -R5, 1 ;  /* 0x3f800000100a7423 */ /* 0x004fca0000000805 */
[----:B------:R-:W-:-:S04]  /*5ee0*/  IADD3 R4, PT, PT, R10, 0x1800000, RZ ;  /* 0x018000000a047810 */ /* 0x000fc80007ffe0ff */
[----:B------:R-:W-:-:S04]  /*5ef0*/  LOP3.LUT R4, R4, 0x7f800000, RZ, 0xc0, !PT ;  /* 0x7f80000004047812 */ /* 0x000fc800078ec0ff */
[----:B------:R-:W-:-:S13]  /*5f00*/  ISETP.GT.U32.AND P0, PT, R4, 0x1ffffff, PT ;  /* 0x01ffffff0400780c */ /* 0x000fda0003f04070 */
[----:B0-----:R-:W-:Y:S05]  /*5f10*/  @P0 BRA `(.L_x_133) ;  /* 0x00000000000c0947 */ /* 0x001fea0003800000 */
[----:B------:R-:W-:-:S07]  /*5f20*/  MOV R6, 0x5f40 ;  /* 0x00005f4000067802 */ /* 0x000fce0000000f00 */
[----:B-----5:R-:W-:Y:S05]  /*5f30*/  CALL.REL.NOINC `($__internal_0_$__cuda_sm20_rcp_rn_f32_slowpath) ;  /* 0x0000000c00787944 */ /* 0x020fea0003c00000 */
[----:B------:R-:W-:Y:S05]  /*5f40*/  BRA `(.L_x_134) ;  /* 0x0000000000107947 */ /* 0x000fea0003800000 */
.L_x_133:
[----:B------:R-:W0:Y:S02]  /*5f50*/  MUFU.RCP R11, R10 ;  /* 0x0000000a000b7308 */ /* 0x000e240000001000 */
[----:B0-----:R-:W-:-:S04]  /*5f60*/  FFMA R3, R10, R11, -1 ;  /* 0xbf8000000a037423 */ /* 0x001fc8000000000b */
[----:B------:R-:W-:-:S04]  /*5f70*/  FADD.FTZ R4, -R3, -RZ ;  /* 0x800000ff03047221 */ /* 0x000fc80000010100 */
[----:B------:R-:W-:-:S07]  /*5f80*/  FFMA R11, R11, R4, R11 ;  /* 0x000000040b0b7223 */ /* 0x000fce000000000b */
.L_x_134:
[----:B------:R-:W-:Y:S05]  /*5f90*/  BSYNC.RECONVERGENT B1 ;  /* 0x0000000000017941 */ /* 0x000fea0003800200 */
.L_x_132:
[----:B------:R-:W-:-:S05]  /*5fa0*/  LEA R14, R14, R1, 0x2 ;  /* 0x000000010e0e7211 */ /* 0x000fca00078e10ff */
[----:B------:R-:W2:Y:S04]  /*5fb0*/  LDL R3, [R14+0xe04] ;  /* 0x000e04000e037983 */ /* 0x000ea80000100800 */
[----:B------:R-:W2:Y:S04]  /*5fc0*/  LDL R4, [R14+0xac8] ;  /* 0x000ac8000e047983 */ /* 0x000ea80000100800 */
[----:B------:R-:W3:Y:S04]  /*5fd0*/  LDL R13, [R14+0x8a0] ;  /* 0x0008a0000e0d7983 */ /* 0x000ee80000100800 */
[----:B------:R-:W4:Y:S04]  /*5fe0*/  LDL R6, [R14+0x9b4] ;  /* 0x0009b4000e067983 */ /* 0x000f280000100800 */
[----:B------:R-:W4:Y:S04]  /*5ff0*/  LDL R9, [R14+0x114] ;  /* 0x000114000e097983 */ /* 0x000f280000100800 */
[----:B------:R-:W4:Y:S01]  /*6000*/  LDL R7, [R14+0x33c] ;  /* 0x00033c000e077983 */ /* 0x000f220000100800 */
[----:B--2---:R-:W-:-:S04]  /*6010*/  FADD R5, -R3, R4 ;  /* 0x0000000403057221 */ /* 0x004fc80000000100 */
[C---:B------:R-:W-:Y:S01]  /*6020*/  FMUL R5, R16.reuse, R5 ;  /* 0x0000000510057220 */ /* 0x040fe20000400000 */
[----:B---3--:R-:W-:-:S03]  /*6030*/  FMUL R16, R16, R13 ;  /* 0x0000000d10107220 */ /* 0x008fc60000400000 */
[----:B------:R-:W-:Y:S01]  /*6040*/  FFMA R8, R8, R3, R5 ;  /* 0x0000000308087223 */ /* 0x000fe20000000005 */
[----:B------:R-:W-:-:S03]  /*6050*/  FMUL R3, R16, R11 ;  /* 0x0000000b10037220 */ /* 0x000fc60000400000 */
[----:B------:R-:W-:Y:S01]  /*6060*/  FMUL R4, R8, R11 ;  /* 0x0000000b08047220 */ /* 0x000fe20000400000 */
[----:B------:R-:W-:Y:S01]  /*6070*/  IADD3 R8, PT, PT, R2, -0x2, RZ ;  /* 0xfffffffe02087810 */ /* 0x000fe20007ffe0ff */
[----:B----4-:R-:W-:Y:S02]  /*6080*/  FFMA R3, R6, R3, R9 ;  /* 0x0000000306037223 */ /* 0x010fe40000000009 */
[----:B------:R-:W-:Y:S01]  /*6090*/  FFMA R7, R4, R6, R7 ;  /* 0x0000000604077223 */ /* 0x000fe20000000007 */
[----:B------:R-:W-:Y:S02]  /*60a0*/  LEA R5, R8, R1, 0x2 ;  /* 0x0000000108057211 */ /* 0x000fe400078e10ff */
[----:B------:R0:W-:Y:S04]  /*60b0*/  STL [R14+0x564], R3 ;  /* 0x000564030e007387 */ /* 0x0001e80000100800 */
        /* <DEDUP_REMOVED lines=11> */
.L_x_136:
[----:B------:R-:W0:Y:S02]  /*6170*/  MUFU.RCP R11, R10 ;  /* 0x0000000a000b7308 */ /* 0x000e240000001000 */
[----:B0-----:R-:W-:-:S04]  /*6180*/  FFMA R4, R10, R11, -1 ;  /* 0xbf8000000a047423 */ /* 0x001fc8000000000b */
[----:B------:R-:W-:-:S04]  /*6190*/  FADD.FTZ R4, -R4, -RZ ;  /* 0x800000ff04047221 */ /* 0x000fc80000010100 */
[----:B------:R-:W-:-:S07]  /*61a0*/  FFMA R11, R11, R4, R11 ;  /* 0x000000040b0b7223 */ /* 0x000fce000000000b */
.L_x_137:
[----:B------:R-:W-:Y:S05]  /*61b0*/  BSYNC.RECONVERGENT B1 ;  /* 0x0000000000017941 */ /* 0x000fea0003800200 */
.L_x_135:
        /* <DEDUP_REMOVED lines=29> */
.L_x_139:
[----:B------:R-:W0:Y:S02]  /*6390*/  MUFU.RCP R11, R10 ;  /* 0x0000000a000b7308 */ /* 0x000e240000001000 */
[----:B0-----:R-:W-:-:S04]  /*63a0*/  FFMA R4, R10, R11, -1 ;  /* 0xbf8000000a047423 */ /* 0x001fc8000000000b */
[----:B------:R-:W-:-:S04]  /*63b0*/  FADD.FTZ R4, -R4, -RZ ;  /* 0x800000ff04047221 */ /* 0x000fc80000010100 */
[----:B------:R-:W-:-:S07]  /*63c0*/  FFMA R11, R11, R4, R11 ;  /* 0x000000040b0b7223 */ /* 0x000fce000000000b */
.L_x_140:
[----:B------:R-:W-:Y:S05]  /*63d0*/  BSYNC.RECONVERGENT B1 ;  /* 0x0000000000017941 */ /* 0x000fea0003800200 */
.L_x_138:
[----:B------:R-:W-:-:S05]  /*63e0*/  LEA R13, R8, R1, 0x2 ;  /* 0x00000001080d7211 */ /* 0x000fca00078e10ff */
[----:B------:R-:W2:Y:S04]  /*63f0*/  LDL R6, [R13+0xe04] ;  /* 0x000e04000d067983 */ /* 0x000ea80000100800 */
[----:B------:R-:W2:Y:S04]  /*6400*/  LDL R5, [R13+0xac8] ;  /* 0x000ac8000d057983 */ /* 0x000ea80000100800 */
[----:B------:R-:W3:Y:S04]  /*6410*/  LDL R12, [R13+0x8a0] ;  /* 0x0008a0000d0c7983 */ /* 0x000ee80000100800 */
[----:B------:R-:W4:Y:S04]  /*6420*/  LDL R9, [R13+0x9b4] ;  /* 0x0009b4000d097983 */ /* 0x000f280000100800 */
[----:B------:R-:W4:Y:S04]  /*6430*/  LDL R10, [R13+0x114] ;  /* 0x000114000d0a7983 */ /* 0x000f280000100800 */
[----:B------:R-:W4:Y:S01]  /*6440*/  LDL R4, [R13+0x33c] ;  /* 0x00033c000d047983 */ /* 0x000f220000100800 */
[----:B------:R-:W-:-:S02]  /*6450*/  ISETP.GT.AND P0, PT, R2, 0x3, PT ;  /* 0x000000030200780c */ /* 0x000fc40003f04270 */
[----:B------:R-:W-:Y:S01]  /*6460*/  IADD3 R2, PT, PT, R2, -0x4, RZ ;  /* 0xfffffffc02027810 */ /* 0x000fe20007ffe0ff */
[----:B--2---:R-:W-:-:S04]  /*6470*/  FADD R8, -R6, R5 ;  /* 0x0000000506087221 */ /* 0x004fc80000000100 */
[C---:B------:R-:W-:Y:S01]  /*6480*/  FMUL R8, R3.reuse, R8 ;  /* 0x0000000803087220 */ /* 0x040fe20000400000 */
[----:B---3--:R-:W-:-:S03]  /*6490*/  FMUL R12, R3, R12 ;  /* 0x0000000c030c7220 */ /* 0x008fc60000400000 */
[----:B------:R-:W-:Y:S01]  /*64a0*/  FFMA R8, R7, R6, R8 ;  /* 0x0000000607087223 */ /* 0x000fe20000000008 */
[----:B------:R-:W-:-:S03]  /*64b0*/  FMUL R12, R12, R11 ;  /* 0x0000000b0c0c7220 */ /* 0x000fc60000400000 */
[----:B------:R-:W-:Y:S01]  /*64c0*/  FMUL R11, R8, R11 ;  /* 0x0000000b080b7220 */ /* 0x000fe20000400000 */
[----:B----4-:R-:W-:-:S03]  /*64d0*/  FFMA R10, R9, R12, R10 ;  /* 0x0000000c090a7223 */ /* 0x010fc6000000000a */
[----:B------:R-:W-:Y:S02]  /*64e0*/  FFMA R4, R11, R9, R4 ;  /* 0x000000090b047223 */ /* 0x000fe40000000004 */
[----:B------:R2:W-:Y:S04]  /*64f0*/  STL [R13+0x564], R10 ;  /* 0x0005640a0d007387 */ /* 0x0005e80000100800 */
[----:B------:R2:W-:Y:S01]  /*6500*/  STL [R13+0x678], R4 ;  /* 0x000678040d007387 */ /* 0x0005e20000100800 */
[----:B------:R-:W-:Y:S05]  /*6510*/  @P0 BRA `(.L_x_141) ;  /* 0xfffffff400d00947 */ /* 0x000fea000383ffff */
.L_x_122:
[----:B------:R-:W-:Y:S05]  /*6520*/  BSYNC.RECONVERGENT B0 ;  /* 0x0000000000007941 */ /* 0x000fea0003800200 */
.L_x_121:
[----:B------:R-:W-:-:S13]  /*6530*/  ISETP.GE.AND P0, PT, R34, RZ, PT ;  /* 0x000000ff2200720c */ /* 0x000fda0003f06270 */
[----:B------:R-:W-:Y:S05]  /*6540*/  @!P0 EXIT ;  /* 0x000000000000894d */ /* 0x000fea0003800000 */
[----:B------:R-:W-:Y:S01]  /*6550*/  ISETP.GE.U32.AND P1, PT, R34, 0x3, PT ;  /* 0x000000032200780c */ /* 0x000fe20003f26070 */
[----:B------:R-:W-:Y:S01]  /*6560*/  BSSY.RECONVERGENT B0, `(.L_x_142) ;  /* 0x0000058000007945 */ /* 0x000fe20003800200 */
[----:B------:R-:W-:Y:S01]  /*6570*/  LOP3.LUT R44, R0, 0x3, RZ, 0xc0, !PT ;  /* 0x00000003002c7812 */ /* 0x000fe200078ec0ff */
[----:B------:R-:W-:-:S03]  /*6580*/  HFMA2 R34, -RZ, RZ, 0, 0 ;  /* 0x00000000ff227431 */ /* 0x000fc600000001ff */
[----:B------:R-:W-:-:S07]  /*6590*/  ISETP.NE.AND P0, PT, R44, RZ, PT ;  /* 0x000000ff2c00720c */ /* 0x000fce0003f05270 */
[----:B------:R-:W-:Y:S06]  /*65a0*/  @!P1 BRA `(.L_x_143) ;  /* 0x00000004004c9947 */ /* 0x000fec0003800000 */
[----:B--2---:R-:W2:Y:S01]  /*65b0*/  LDC.64 R12, c[0x0][0x3b8] ;  /* 0x0000ee00ff0c7b82 */ /* 0x004ea20000000a00 */
[----:B------:R-:W-:Y:S02]  /*65c0*/  LOP3.LUT R34, R0, 0xfffffffc, RZ, 0xc0, !PT ;  /* 0xfffffffc00227812 */ /* 0x000fe400078ec0ff */
[C---:B------:R-:W-:Y:S02]  /*65d0*/  IADD3 R49, PT, PT, R1.reuse, 0x458, RZ ;  /* 0x0000045801317810 */ /* 0x040fe40007ffe0ff */
[C---:B------:R-:W-:Y:S02]  /*65e0*/  IADD3 R48, PT, PT, R1.reuse, 0x56c, RZ ;  /* 0x0000056c01307810 */ /* 0x040fe40007ffe0ff */
[C---:B------:R-:W-:Y:S01]  /*65f0*/  IADD3 R50, PT, PT, R1.reuse, 0xcf8, RZ ;  /* 0x00000cf801327810 */ /* 0x040fe20007ffe0ff */
[----:B------:R-:W3:Y:S01]  /*6600*/  LDC.64 R10, c[0x0][0x3c0] ;  /* 0x0000f000ff0a7b82 */ /* 0x000ee20000000a00 */
[C---:B------:R-:W-:Y:S02]  /*6610*/  IADD3 R46, PT, PT, R1.reuse, 0xf20, RZ ;  /* 0x00000f20012e7810 */ /* 0x040fe40007ffe0ff */
[----:B------:R-:W-:-:S02]  /*6620*/  IADD3 R0, PT, PT, R1, 0xbe4, RZ ;  /* 0x00000be401007810 */ /* 0x000fc40007ffe0ff */
[----:B------:R-:W-:Y:S02]  /*6630*/  IADD3 R47, PT, PT, R1, 0x680, RZ ;  /* 0x00000680012f7810 */ /* 0x000fe40007ffe0ff */
[----:B------:R-:W-:Y:S01]  /*6640*/  MOV R45, R35 ;  /* 0x00000023002d7202 */ /* 0x000fe20000000f00 */
[----:B------:R-:W4:Y:S01]  /*6650*/  LDC.64 R8, c[0x0][0x3c8] ;  /* 0x0000f200ff087b82 */ /* 0x000f220000000a00 */
[----:B------:R-:W-:-:S07]  /*6660*/  IADD3 R51, PT, PT, -R34, RZ, RZ ;  /* 0x000000ff22337210 */ /* 0x000fce0007ffe1ff */
[----:B01----:R-:W0:Y:S01]  /*6670*/  LDC.64 R6, c[0x0][0x3d0] ;  /* 0x0000f400ff067b82 */ /* 0x003e220000000a00 */
[----:B--2---:R-:W-:-:S04]  /*6680*/  IADD3 R12, P1, PT, R12, 0x8, RZ ;  /* 0x000000080c0c7810 */ /* 0x004fc80007f3e0ff */
[----:B------:R-:W-:-:S03]  /*6690*/  IADD3.X R13, PT, PT, RZ, R13, RZ, P1, !PT ;  /* 0x0000000dff0d7210 */ /* 0x000fc60000ffe4ff */
[----:B------:R-:W1:Y:S01]  /*66a0*/  LDC.64 R4, c[0x0][0x3d8] ;  /* 0x0000f600ff047b82 */ /* 0x000e620000000a00 */
[----:B---3--:R-:W-:-:S04]  /*66b0*/  IADD3 R10, P2, PT, R10, 0x8, RZ ;  /* 0x000000080a0a7810 */ /* 0x008fc80007f5e0ff */
[----:B------:R-:W-:-:S03]  /*66c0*/  IADD3.X R11, PT, PT, RZ, R11, RZ, P2, !PT ;  /* 0x0000000bff0b7210 */ /* 0x000fc600017fe4ff */
[----:B------:R-:W2:Y:S01]  /*66d0*/  LDC.64 R2, c[0x0][0x3e0] ;  /* 0x0000f800ff027b82 */ /* 0x000ea20000000a00 */
[----:B----4-:R-:W-:-:S04]  /*66e0*/  IADD3 R8, P1, PT, R8, 0x8, RZ ;  /* 0x0000000808087810 */ /* 0x010fc80007f3e0ff */
[----:B------:R-:W-:Y:S02]  /*66f0*/  IADD3.X R9, PT, PT, RZ, R9, RZ, P1, !PT ;  /* 0x00000009ff097210 */ /* 0x000fe40000ffe4ff */
[----:B0-----:R-:W-:-:S04]  /*6700*/  IADD3 R6, P2, PT, R6, 0x8, RZ ;  /* 0x0000000806067810 */ /* 0x001fc80007f5e0ff */
[----:B------:R-:W-:Y:S02]  /*6710*/  IADD3.X R7, PT, PT, RZ, R7, RZ, P2, !PT ;  /* 0x00000007ff077210 */ /* 0x000fe400017fe4ff */
[----:B-1----:R-:W-:-:S04]  /*6720*/  IADD3 R4, P3, PT, R4, 0x8, RZ ;  /* 0x0000000804047810 */ /* 0x002fc80007f7e0ff */
[----:B------:R-:W-:Y:S02]  /*6730*/  IADD3.X R5, PT, PT, RZ, R5, RZ, P3, !PT ;  /* 0x00000005ff057210 */ /* 0x000fe40001ffe4ff */
[----:B--2---:R-:W-:-:S04]  /*6740*/  IADD3 R2, P4, PT, R2, 0x8, RZ ;  /* 0x0000000802027810 */ /* 0x004fc80007f9e0ff */
[----:B------:R-:W-:-:S09]  /*6750*/  IADD3.X R3, PT, PT, RZ, R3, RZ, P4, !PT ;  /* 0x00000003ff037210 */ /* 0x000fd200027fe4ff */
.L_x_144:
[----:B0-----:R-:W2:Y:S04]  /*6760*/  LDL.64 R40, [R50+-0x8] ;  /* 0xfffff80032287983 */ /* 0x001ea80000100a00 */
[----:B------:R-:W3:Y:S04]  /*6770*/  LDL.64 R42, [R46+-0x8] ;  /* 0xfffff8002e2a7983 */ /* 0x000ee80000100a00 */
[----:B------:R-:W4:Y:S04]  /*6780*/  LDL R37, [R0+-0x8] ;  /* 0xfffff80000257983 */ /* 0x000f280000100800 */
[----:B------:R-:W4:Y:S04]  /*6790*/  LDL.64 R14, [R47+-0x8] ;  /* 0xfffff8002f0e7983 */ /* 0x000f280000100a00 */
[----:B------:R-:W4:Y:S04]  /*67a0*/  LDL R39, [R48+-0x8] ;  /* 0xfffff80030277983 */ /* 0x000f280000100800 */
[----:B------:R-:W4:Y:S01]  /*67b0*/  LDL.64 R16, [R49+-0x8] ;  /* 0xfffff80031107983 */ /* 0x000f220000100a00 */
[----:B------:R-:W-:-:S03]  /*67c0*/  IMAD.WIDE R18, R45, 0x4, R12 ;  /* 0x000000042d127825 */ /* 0x000fc600078e020c */
[----:B------:R-:W4:Y:S01]  /*67d0*/  LDL R52, [R0+-0x4] ;  /* 0xfffffc0000347983 */ /* 0x000f220000100800 */
[----:B------:R-:W-:-:S03]  /*67e0*/  IMAD.WIDE R20, R45, 0x4, R10 ;  /* 0x000000042d147825 */ /* 0x000fc600078e020a */
[----:B------:R-:W4:Y:S01]  /*67f0*/  LDL R53, [R48+-0x4] ;  /* 0xfffffc0030357983 */ /* 0x000f220000100800 */
[----:B------:R-:W-:-:S03]  /*6800*/  IMAD.WIDE R22, R45, 0x4, R8 ;  /* 0x000000042d167825 */ /* 0x000fc600078e0208 */
[----:B-----5:R-:W4:Y:S01]  /*6810*/  LDL.64 R30, [R50] ;  /* 0x00000000321e7983 */ /* 0x020f220000100a00 */
[----:B------:R-:W-:-:S03]  /*6820*/  IMAD.WIDE R24, R45, 0x4, R6 ;  /* 0x000000042d187825 */ /* 0x000fc600078e0206 */
[----:B------:R-:W4:Y:S01]  /*6830*/  LDL.64 R32, [R46] ;  /* 0x000000002e207983 */ /* 0x000f220000100a00 */
[----:B------:R-:W-:-:S04]  /*6840*/  IMAD.WIDE R26, R45, 0x4, R4 ;  /* 0x000000042d1a7825 */ /* 0x000fc800078e0204 */
[----:B------:R-:W-:Y:S01]  /*6850*/  IMAD.WIDE R28, R45, 0x4, R2 ;  /* 0x000000042d1c7825 */ /* 0x000fe200078e0202 */
[----:B--2---:R0:W-:Y:S04]  /*6860*/  STG.E desc[UR4][R18.64+-0x8], R40 ;  /* 0xfffff82812007986 */ /* 0x0041e8000c101904 */
[----:B---3--:R-:W-:Y:S04]  /*6870*/  STG.E desc[UR4][R20.64+-0x8], R42 ;  /* 0xfffff82a14007986 */ /* 0x008fe8000c101904 */
[----:B----4-:R1:W-:Y:S04]  /*6880*/  STG.E desc[UR4][R22.64+-0x8], R37 ;  /* 0xfffff82516007986 */ /* 0x0103e8000c101904 */
[----:B0-----:R-:W2:Y:S04]  /*6890*/  LDL R40, [R0] ;  /* 0x0000000000287983 */ /* 0x001ea80000100800 */
[----:B------:R0:W-:Y:S04]  /*68a0*/  STG.E desc[UR4][R24.64+-0x8], R14 ;  /* 0xfffff80e18007986 */ /* 0x0001e8000c101904 */
[----:B-1----:R1:W3:Y:S04]  /*68b0*/  LDL.64 R36, [R47] ;  /* 0x000000002f247983 */ /* 0x0022e80000100a00 */
[----:B------:R4:W-:Y:S04]  /*68c0*/  STG.E desc[UR4][R26.64+-0x8], R39 ;  /* 0xfffff8271a007986 */ /* 0x0009e8000c101904 */
[----:B0-----:R-:W3:Y:S04]  /*68d0*/  LDL R14, [R48] ;  /* 0x00000000300e7983 */ /* 0x001ee80000100800 */
[----:B------:R-:W3:Y:S04]  /*68e0*/  LDL R42, [R0+0x4] ;  /* 0x00000400002a7983 */ /* 0x000ee80000100800 */
[----:B----4-:R0:W4:Y:S04]  /*68f0*/  LDL.64 R38, [R49] ;  /* 0x0000000031267983 */ /* 0x0101280000100a00 */
[----:B------:R1:W-:Y:S04]  /*6900*/  STG.E desc[UR4][R28.64+-0x8], R16 ;  /* 0xfffff8101c007986 */ /* 0x0003e8000c101904 */
[----:B-1----:R1:W4:Y:S04]  /*6910*/  LDL R16, [R48+0x4] ;  /* 0x0000040030107983 */ /* 0x0023280000100800 */
[----:B------:R0:W-:Y:S04]  /*6920*/  STG.E desc[UR4][R18.64+-0x4], R41 ;  /* 0xfffffc2912007986 */ /* 0x0001e8000c101904 */
[----:B------:R0:W-:Y:S04]  /*6930*/  STG.E desc[UR4][R20.64+-0x4], R43 ;  /* 0xfffffc2b14007986 */ /* 0x0001e8000c101904 */
[----:B------:R0:W-:Y:S04]  /*6940*/  STG.E desc[UR4][R22.64+-0x4], R52 ;  /* 0xfffffc3416007986 */ /* 0x0001e8000c101904 */
[----:B------:R0:W-:Y:S04]  /*6950*/  STG.E desc[UR4][R24.64+-0x4], R15 ;  /* 0xfffffc0f18007986 */ /* 0x0001e8000c101904 */
[----:B------:R0:W-:Y:S04]  /*6960*/  STG.E desc[UR4][R26.64+-0x4], R53 ;  /* 0xfffffc351a007986 */ /* 0x0001e8000c101904 */
[----:B------:R0:W-:Y:S04]  /*6970*/  STG.E desc[UR4][R28.64+-0x4], R17 ;  /* 0xfffffc111c007986 */ /* 0x0001e8000c101904 */
[----:B------:R0:W-:Y:S04]  /*6980*/  STG.E desc[UR4][R18.64], R30 ;  /* 0x0000001e12007986 */ /* 0x0001e8000c101904 */
[----:B------:R0:W-:Y:S01]  /*6990*/  STG.E desc[UR4][R20.64], R32 ;  /* 0x0000002014007986 */ /* 0x0001e2000c101904 */
[----:B------:R-:W-:-:S04]  /*69a0*/  IADD3 R51, PT, PT, R51, 0x4, RZ ;  /* 0x0000000433337810 */ /* 0x000fc80007ffe0ff */
[----:B------:R-:W-:Y:S02]  /*69b0*/  ISETP.NE.AND P1, PT, R51, RZ, PT ;  /* 0x000000ff3300720c */ /* 0x000fe40003f25270 */
[----:B------:R-:W-:Y:S02]  /*69c0*/  IADD3 R50, PT, PT, R50, 0x10, RZ ;  /* 0x0000001032327810 */ /* 0x000fe40007ffe0ff */
[----:B------:R-:W-:Y:S02]  /*69d0*/  IADD3 R46, PT, PT, R46, 0x10, RZ ;  /* 0x000000102e2e7810 */ /* 0x000fe40007ffe0ff */
[----:B------:R-:W-:Y:S02]  /*69e0*/  IADD3 R47, PT, PT, R47, 0x10, RZ ;  /* 0x000000102f2f7810 */ /* 0x000fe40007ffe0ff */
[----:B0-----:R-:W-:Y:S02]  /*69f0*/  IADD3 R49, PT, PT, R49, 0x10, RZ ;  /* 0x0000001031317810 */ /* 0x001fe40007ffe0ff */
[----:B------:R-:W-:-:S02]  /*6a00*/  IADD3 R0, PT, PT, R0, 0x10, RZ ;  /* 0x0000001000007810 */ /* 0x000fc40007ffe0ff */
[----:B-1----:R-:W-:Y:S02]  /*6a10*/  IADD3 R48, PT, PT, R48, 0x10, RZ ;  /* 0x0000001030307810 */ /* 0x002fe40007ffe0ff */
[----:B------:R-:W-:Y:S01]  /*6a20*/  IADD3 R45, PT, PT, R45, 0x4, RZ ;  /* 0x000000042d2d7810 */ /* 0x000fe20007ffe0ff */
[----:B--2---:R0:W-:Y:S04]  /*6a30*/  STG.E desc[UR4][R22.64], R40 ;  /* 0x0000002816007986 */ /* 0x0041e8000c101904 */
[----:B---3--:R0:W-:Y:S04]  /*6a40*/  STG.E desc[UR4][R24.64], R36 ;  /* 0x0000002418007986 */ /* 0x0081e8000c101904 */
[----:B------:R0:W-:Y:S04]  /*6a50*/  STG.E desc[UR4][R26.64], R14 ;  /* 0x0000000e1a007986 */ /* 0x0001e8000c101904 */
[----:B----4-:R0:W-:Y:S04]  /*6a60*/  STG.E desc[UR4][R28.64], R38 ;  /* 0x000000261c007986 */ /* 0x0101e8000c101904 */
[----:B------:R0:W-:Y:S04]  /*6a70*/  STG.E desc[UR4][R18.64+0x4], R31 ;  /* 0x0000041f12007986 */ /* 0x0001e8000c101904 */
[----:B------:R0:W-:Y:S04]  /*6a80*/  STG.E desc[UR4][R20.64+0x4], R33 ;  /* 0x0000042114007986 */ /* 0x0001e8000c101904 */
[----:B------:R0:W-:Y:S04]  /*6a90*/  STG.E desc[UR4][R22.64+0x4], R42 ;  /* 0x0000042a16007986 */ /* 0x0001e8000c101904 */
[----:B------:R0:W-:Y:S04]  /*6aa0*/  STG.E desc[UR4][R24.64+0x4], R37 ;  /* 0x0000042518007986 */ /* 0x0001e8000c101904 */
[----:B------:R0:W-:Y:S04]  /*6ab0*/  STG.E desc[UR4][R26.64+0x4], R16 ;  /* 0x000004101a007986 */ /* 0x0001e8000c101904 */
[----:B------:R0:W-:Y:S01]  /*6ac0*/  STG.E desc[UR4][R28.64+0x4], R39 ;  /* 0x000004271c007986 */ /* 0x0001e2000c101904 */
[----:B------:R-:W-:Y:S05]  /*6ad0*/  @P1 BRA `(.L_x_144) ;  /* 0xfffffffc00201947 */ /* 0x000fea000383ffff */
.L_x_143:
[----:B------:R-:W-:Y:S05]  /*6ae0*/  BSYNC.RECONVERGENT B0 ;  /* 0x0000000000007941 */ /* 0x000fea0003800200 */
.L_x_142:
[----:B------:R-:W-:Y:S05]  /*6af0*/  @!P0 EXIT ;  /* 0x000000000000894d */ /* 0x000fea0003800000 */
[----:B0-----:R-:W0:Y:S01]  /*6b00*/  LDC.64 R14, c[0x0][0x3e0] ;  /* 0x0000f800ff0e7b82 */ /* 0x001e220000000a00 */
[----:B------:R-:W-:Y:S02]  /*6b10*/  IADD3 R44, PT, PT, -R44, RZ, RZ ;  /* 0x000000ff2c2c7210 */ /* 0x000fe40007ffe1ff */
[----:B------:R-:W-:Y:S02]  /*6b20*/  IADD3 R35, PT, PT, R35, R34, RZ ;  /* 0x0000002223237210 */ /* 0x000fe40007ffe0ff */
[----:B------:R-:W-:-:S03]  /*6b30*/  SHF.L.U32 R0, R34, 0x2, RZ ;  /* 0x0000000222007819 */ /* 0x000fc600000006ff */
[----:B------:R-:W3:Y:S08]  /*6b40*/  LDC.64 R20, c[0x0][0x3b8] ;  /* 0x0000ee00ff147b82 */ /* 0x000ef00000000a00 */
[----:B------:R-:W4:Y:S08]  /*6b50*/  LDC.64 R18, c[0x0][0x3d0] ;  /* 0x0000f400ff127b82 */ /* 0x000f300000000a00 */
[----:B-1----:R-:W1:Y:S02]  /*6b60*/  LDC.64 R16, c[0x0][0x3d8] ;  /* 0x0000f600ff107b82 */ /* 0x002e640000000a00 */
.L_x_145:
[----:B------:R-:W-:Y:S01]  /*6b70*/  IADD3 R22, PT, PT, R1, R0, RZ ;  /* 0x0000000001167210 */ /* 0x000fe20007ffe0ff */
[----:B0-2---:R-:W2:Y:S04]  /*6b80*/  LDC.64 R10, c[0x0][0x3c0] ;  /* 0x0000f000ff0a7b82 */ /* 0x005ea80000000a00 */
[----:B------:R-:W4:Y:S04]  /*6b90*/  LDL R23, [R22+0xcf0] ;  /* 0x000cf00016177983 */ /* 0x000f280000100800 */
[----:B------:R-:W4:Y:S01]  /*6ba0*/  LDL R25, [R22+0xf18] ;  /* 0x000f180016197983 */ /* 0x000f220000100800 */
[----:B------:R-:W0:Y:S03]  /*6bb0*/  LDC.64 R8, c[0x0][0x3c8] ;  /* 0x0000f200ff087b82 */ /* 0x000e260000000a00 */
[----:B------:R-:W4:Y:S04]  /*6bc0*/  LDL R27, [R22+0xbdc] ;  /* 0x000bdc00161b7983 */ /* 0x000f280000100800 */
[----:B------:R-:W4:Y:S04]  /*6bd0*/  LDL R29, [R22+0x678] ;  /* 0x00067800161d7983 */ /* 0x000f280000100800 */
[----:B-----5:R-:W4:Y:S04]  /*6be0*/  LDL R31, [R22+0x564] ;  /* 0x00056400161f7983 */ /* 0x020f280000100800 */
[----:B------:R-:W4:Y:S01]  /*6bf0*/  LDL R33, [R22+0x450] ;  /* 0x0004500016217983 */ /* 0x000f220000100800 */
[----:B---3--:R-:W-:Y:S01]  /*6c00*/  IMAD.WIDE R12, R35, 0x4, R20 ;  /* 0x00000004230c7825 */ /* 0x008fe200078e0214 */
[----:B------:R-:W-:-:S02]  /*6c10*/  IADD3 R44, PT, PT, R44, 0x1, RZ ;  /* 0x000000012c2c7810 */ /* 0x000fc40007ffe0ff */
[----:B------:R-:W-:Y:S01]  /*6c20*/  IADD3 R0, PT, PT, R0, 0x4, RZ ;  /* 0x0000000400007810 */ /* 0x000fe20007ffe0ff */
[----:B--2---:R-:W-:Y:S01]  /*6c30*/  IMAD.WIDE R10, R35, 0x4, R10 ;  /* 0x00000004230a7825 */ /* 0x004fe200078e020a */
[----:B------:R-:W-:-:S03]  /*6c40*/  ISETP.NE.AND P0, PT, R44, RZ, PT ;  /* 0x000000ff2c00720c */ /* 0x000fc60003f05270 */
[----:B0-----:R-:W-:-:S04]  /*6c50*/  IMAD.WIDE R8, R35, 0x4, R8 ;  /* 0x0000000423087825 */ /* 0x001fc800078e0208 */
[----:B----4-:R-:W-:-:S04]  /*6c60*/  IMAD.WIDE R6, R35, 0x4, R18 ;  /* 0x0000000423067825 */ /* 0x010fc800078e0212 */
[----:B-1----:R-:W-:-:S04]  /*6c70*/  IMAD.WIDE R4, R35, 0x4, R16 ;  /* 0x0000000423047825 */ /* 0x002fc800078e0210 */
[C---:B------:R-:W-:Y:S01]  /*6c80*/  IMAD.WIDE R2, R35.reuse, 0x4, R14 ;  /* 0x0000000423027825 */ /* 0x040fe200078e020e */
[----:B------:R-:W-:Y:S01]  /*6c90*/  IADD3 R35, PT, PT, R35, 0x1, RZ ;  /* 0x0000000123237810 */ /* 0x000fe20007ffe0ff */
[----:B------:R0:W-:Y:S04]  /*6ca0*/  STG.E desc[UR4][R12.64], R23 ;  /* 0x000000170c007986 */ /* 0x0001e8000c101904 */
[----:B------:R0:W-:Y:S04]  /*6cb0*/  STG.E desc[UR4][R10.64], R25 ;  /* 0x000000190a007986 */ /* 0x0001e8000c101904 */
[----:B------:R0:W-:Y:S04]  /*6cc0*/  STG.E desc[UR4][R8.64], R27 ;  /* 0x0000001b08007986 */ /* 0x0001e8000c101904 */
[----:B------:R0:W-:Y:S04]  /*6cd0*/  STG.E desc[UR4][R6.64], R29 ;  /* 0x0000001d06007986 */ /* 0x0001e8000c101904 */
[----:B------:R0:W-:Y:S04]  /*6ce0*/  STG.E desc[UR4][R4.64], R31 ;  /* 0x0000001f04007986 */ /* 0x0001e8000c101904 */
[----:B------:R0:W-:Y:S01]  /*6cf0*/  STG.E desc[UR4][R2.64], R33 ;  /* 0x0000002102007986 */ /* 0x0001e2000c101904 */
[----:B------:R-:W-:Y:S05]  /*6d00*/  @P0 BRA `(.L_x_145) ;  /* 0xfffffffc00980947 */ /* 0x000fea000383ffff */
[----:B------:R-:W-:Y:S05]  /*6d10*/  EXIT ;  /* 0x000000000000794d */ /* 0x000fea0003800000 */
        .weak           $__internal_0_$__cuda_sm20_rcp_rn_f32_slowpath
        .type           $__internal_0_$__cuda_sm20_rcp_rn_f32_slowpath,@function
        .size           $__internal_0_$__cuda_sm20_rcp_rn_f32_slowpath,($__internal_1_$__cuda_sm20_sqrt_rn_f32_slowpath - $__internal_0_$__cuda_sm20_rcp_rn_f32_slowpath)
$__internal_0_$__cuda_sm20_rcp_rn_f32_slowpath:
[----:B------:R-:W-:Y:S01]  /*6d20*/  SHF.L.U32 R4, R10, 0x1, RZ ;  /* 0x000000010a047819 */ /* 0x000fe200000006ff */
[----:B------:R-:W-:Y:S03]  /*6d30*/  BSSY.RECONVERGENT B2, `(.L_x_146) ;  /* 0x0000030000027945 */ /* 0x000fe60003800200 */
[----:B------:R-:W-:-:S04]  /*6d40*/  SHF.R.U32.HI R4, RZ, 0x18, R4 ;  /* 0x00000018ff047819 */ /* 0x000fc80000011604 */
[----:B------:R-:W-:-:S13]  /*6d50*/  ISETP.NE.U32.AND P0, PT, R4, RZ, PT ;  /* 0x000000ff0400720c */ /* 0x000fda0003f05070 */
[----:B------:R-:W-:Y:S05]  /*6d60*/  @P0 BRA `(.L_x_147) ;  /* 0x0000000000280947 */ /* 0x000fea0003800000 */
[----:B------:R-:W-:-:S04]  /*6d70*/  SHF.L.U32 R4, R10, 0x1, RZ ;  /* 0x000000010a047819 */ /* 0x000fc800000006ff */
[----:B------:R-:W-:-:S13]  /*6d80*/  ISETP.NE.AND P0, PT, R4, RZ, PT ;  /* 0x000000ff0400720c */ /* 0x000fda0003f05270 */
[----:B------:R-:W-:Y:S01]  /*6d90*/  @P0 FFMA R11, R10, 1.84467440737095516160e+19, RZ ;  /* 0x5f8000000a0b0823 */ /* 0x000fe200000000ff */
[----:B------:R-:W-:Y:S08]  /*6da0*/  @!P0 MUFU.RCP R5, R10 ;  /* 0x0000000a00058308 */ /* 0x000ff00000001000 */
[----:B------:R-:W0:Y:S02]  /*6db0*/  @P0 MUFU.RCP R4, R11 ;  /* 0x0000000b00040308 */ /* 0x000e240000001000 */
[----:B0-----:R-:W-:-:S04]  /*6dc0*/  @P0 FFMA R12, R11, R4, -1 ;  /* 0xbf8000000b0c0423 */ /* 0x001fc80000000004 */
[----:B------:R-:W-:-:S04]  /*6dd0*/  @P0 FADD.FTZ R37, -R12, -RZ ;  /* 0x800000ff0c250221 */ /* 0x000fc80000010100 */
[----:B------:R-:W-:-:S04]  /*6de0*/  @P0 FFMA R4, R4, R37, R4 ;  /* 0x0000002504040223 */ /* 0x000fc80000000004 */
[----:B------:R-:W-:Y:S01]  /*6df0*/  @P0 FFMA R5, R4, 1.84467440737095516160e+19, RZ ;  /* 0x5f80000004050823 */ /* 0x000fe200000000ff */
[----:B------:R-:W-:Y:S06]  /*6e00*/  BRA `(.L_x_148) ;  /* 0x0000000000887947 */ /* 0x000fec0003800000 */
.L_x_147:
[----:B------:R-:W-:-:S04]  /*6e10*/  IADD3 R5, PT, PT, R4, -0xfd, RZ ;  /* 0xffffff0304057810 */ /* 0x000fc80007ffe0ff */
[----:B------:R-:W-:-:S13]  /*6e20*/  ISETP.GT.U32.AND P0, PT, R5, 0x1, PT ;  /* 0x000000010500780c */ /* 0x000fda0003f04070 */
[----:B------:R-:W-:Y:S05]  /*6e30*/  @P0 BRA `(.L_x_149) ;  /* 0x0000000000780947 */ /* 0x000fea0003800000 */
[----:B------:R-:W-:Y:S02]  /*6e40*/  LOP3.LUT R42, R10, 0x7fffff, RZ, 0xc0, !PT ;  /* 0x007fffff0a2a7812 */ /* 0x000fe400078ec0ff */
[----:B------:R-:W-:Y:S02]  /*6e50*/  MOV R12, 0x3 ;  /* 0x00000003000c7802 */ /* 0x000fe40000000f00 */
[----:B------:R-:W-:Y:S02]  /*6e60*/  LOP3.LUT R42, R42, 0x3f800000, RZ, 0xfc, !PT ;  /* 0x3f8000002a2a7812 */ /* 0x000fe400078efcff */
[----:B------:R-:W-:Y:S02]  /*6e70*/  SHF.L.U32 R12, R12, R5, RZ ;  /* 0x000000050c0c7219 */ /* 0x000fe400000006ff */
[----:B------:R-:W0:Y:S01]  /*6e80*/  MUFU.RCP R37, R42 ;  /* 0x0000002a00257308 */ /* 0x000e220000001000 */
[----:B------:R-:W-:Y:S01]  /*6e90*/  IADD3 R4, PT, PT, R4, -0xfc, RZ ;  /* 0xffffff0404047810 */ /* 0x000fe20007ffe0ff */
[----:B0-----:R-:W-:-:S04]  /*6ea0*/  FFMA R40, R42, R37, -1 ;  /* 0xbf8000002a287423 */ /* 0x001fc80000000025 */
[----:B------:R-:W-:-:S04]  /*6eb0*/  FADD.FTZ R40, -R40, -RZ ;  /* 0x800000ff28287221 */ /* 0x000fc80000010100 */
[CCC-:B------:R-:W-:Y:S01]  /*6ec0*/  FFMA.RM R11, R37.reuse, R40.reuse, R37.reuse ;  /* 0x00000028250b7223 */ /* 0x1c0fe20000004025 */
[----:B------:R-:W-:-:S04]  /*6ed0*/  FFMA.RP R40, R37, R40, R37 ;  /* 0x0000002825287223 */ /* 0x000fc80000008025 */
[C---:B------:R-:W-:Y:S02]  /*6ee0*/  LOP3.LUT R37, R11.reuse, 0x7fffff, RZ, 0xc0, !PT ;  /* 0x007fffff0b257812 */ /* 0x040fe400078ec0ff */
[----:B------:R-:W-:Y:S02]  /*6ef0*/  FSETP.NEU.FTZ.AND P0, PT, R11, R40, PT ;  /* 0x000000280b00720b */ /* 0x000fe40003f1d000 */
[----:B------:R-:W-:Y:S02]  /*6f00*/  LOP3.LUT R11, R37, 0x800000, RZ, 0xfc, !PT ;  /* 0x00800000250b7812 */ /* 0x000fe400078efcff */
[----:B------:R-:W-:Y:S02]  /*6f10*/  SEL R37, RZ, 0xffffffff, !P0 ;  /* 0xffffffffff257807 */ /* 0x000fe40004000000 */
[----:B------:R-:W-:Y:S02]  /*6f20*/  LOP3.LUT R12, R12, R11, RZ, 0xc0, !PT ;  /* 0x0000000b0c0c7212 */ /* 0x000fe400078ec0ff */
[----:B------:R-:W-:-:S02]  /*6f30*/  IADD3 R40, PT, PT, -R37, RZ, RZ ;  /* 0x000000ff25287210 */ /* 0x000fc40007ffe1ff */
[-C--:B------:R-:W-:Y:S02]  /*6f40*/  SHF.R.U32.HI R12, RZ, R5.reuse, R12 ;  /* 0x00000005ff0c7219 */ /* 0x080fe4000001160c */
[----:B------:R-:W-:Y:S02]  /*6f50*/  LOP3.LUT P1, RZ, R40, R5, R11, 0xf8, !PT ;  /* 0x0000000528ff7212 */ /* 0x000fe4000782f80b */
[C---:B------:R-:W-:Y:S02]  /*6f60*/  LOP3.LUT P0, RZ, R12.reuse, 0x1, RZ, 0xc0, !PT ;  /* 0x000000010cff7812 */ /* 0x040fe4000780c0ff */
[----:B------:R-:W-:-:S04]  /*6f70*/  LOP3.LUT P2, RZ, R12, 0x2, RZ, 0xc0, !PT ;  /* 0x000000020cff7812 */ /* 0x000fc8000784c0ff */
[----:B------:R-:W-:Y:S02]  /*6f80*/  PLOP3.LUT P0, PT, P0, P1, P2, 0xe0, 0x0 ;  /* 0x000000000000781c */ /* 0x000fe40000703c20 */
[----:B------:R-:W-:Y:S02]  /*6f90*/  LOP3.LUT P1, RZ, R10, 0x7fffff, RZ, 0xc0, !PT ;  /* 0x007fffff0aff7812 */ /* 0x000fe4000782c0ff */
[----:B------:R-:W-:-:S04]  /*6fa0*/  SEL R5, RZ, 0x1, !P0 ;  /* 0x00000001ff057807 */ /* 0x000fc80004000000 */
[----:B------:R-:W-:-:S04]  /*6fb0*/  IADD3 R5, PT, PT, -R5, RZ, RZ ;  /* 0x000000ff05057210 */ /* 0x000fc80007ffe1ff */
[----:B------:R-:W-:Y:S02]  /*6fc0*/  ISETP.GE.AND P0, PT, R5, RZ, PT ;  /* 0x000000ff0500720c */ /* 0x000fe40003f06270 */
[----:B------:R-:W-:-:S11]  /*6fd0*/  SHF.R.U32.HI R5, RZ, R4, R11 ;  /* 0x00000004ff057219 */ /* 0x000fd6000001160b */
[----:B------:R-:W-:-:S04]  /*6fe0*/  @!P0 IADD3 R5, PT, PT, R5, 0x1, RZ ;  /* 0x0000000105058810 */ /* 0x000fc80007ffe0ff */
[----:B------:R-:W-:-:S04]  /*6ff0*/  @!P1 SHF.L.U32 R5, R5, 0x1, RZ ;  /* 0x0000000105059819 */ /* 0x000fc800000006ff */
[----:B------:R-:W-:Y:S01]  /*7000*/  LOP3.LUT R5, R5, 0x80000000, R10, 0xf8, !PT ;  /* 0x8000000005057812 */ /* 0x000fe200078ef80a */
[----:B------:R-:W-:Y:S06]  /*7010*/  BRA `(.L_x_148) ;  /* 0x0000000000047947 */ /* 0x000fec0003800000 */
.L_x_149:
[----:B------:R0:W1:Y:S02]  /*7020*/  MUFU.RCP R5, R10 ;  /* 0x0000000a00057308 */ /* 0x0000640000001000 */
.L_x_148:
[----:B------:R-:W-:Y:S05]  /*7030*/  BSYNC.RECONVERGENT B2 ;  /* 0x0000000000027941 */ /* 0x000fea0003800200 */
.L_x_146:
[----:B-1----:R-:W-:Y:S01]  /*7040*/  MOV R11, R5 ;  /* 0x00000005000b7202 */ /* 0x002fe20000000f00 */
[----:B------:R-:W-:Y:S01]  /*7050*/  HFMA2 R5, -RZ, RZ, 0, 0 ;  /* 0x00000000ff057431 */ /* 0x000fe200000001ff */
[----:B------:R-:W-:-:S04]  /*7060*/  MOV R4, R6 ;  /* 0x0000000600047202 */ /* 0x000fc80000000f00 */
[----:B0-----:R-:W-:Y:S05]  /*7070*/  RET.REL.NODEC R4 `(_Z19sia2_edd_gpu_kernelPKfPKiS0_S0_S0_S2_S2_PfS3_S3_S3_S3_S3_ii) ;  /* 0xffffff8c04e07950 */ /* 0x001fea0003c3ffff */
        .weak           $__internal_1_$__cuda_sm20_sqrt_rn_f32_slowpath
        .type           $__internal_1_$__cuda_sm20_sqrt_rn_f32_slowpath,@function
        .size           $__internal_1_$__cuda_sm20_sqrt_rn_f32_slowpath,($__internal_2_$__cuda_sm3x_div_rn_noftz_f32_slowpath - $__internal_1_$__cuda_sm20_sqrt_rn_f32_slowpath)
$__internal_1_$__cuda_sm20_sqrt_rn_f32_slowpath:
[----:B------:R-:W-:-:S13]  /*7080*/  LOP3.LUT P0, RZ, R0, 0x7fffffff, RZ, 0xc0, !PT ;  /* 0x7fffffff00ff7812 */ /* 0x000fda000780c0ff */
[----:B------:R-:W-:Y:S01]  /*7090*/  @!P0 MOV R4, R0 ;  /* 0x0000000000048202 */ /* 0x000fe20000000f00 */
[----:B------:R-:W-:Y:S06]  /*70a0*/  @!P0 BRA `(.L_x_150) ;  /* 0x0000000000408947 */ /* 0x000fec0003800000 */
[----:B------:R-:W-:-:S13]  /*70b0*/  FSETP.GEU.FTZ.AND P0, PT, R0, RZ, PT ;  /* 0x000000ff0000720b */ /* 0x000fda0003f1e000 */
[----:B------:R-:W-:Y:S01]  /*70c0*/  @!P0 MOV R4, 0x7fffffff ;  /* 0x7fffffff00048802 */ /* 0x000fe20000000f00 */
[----:B------:R-:W-:Y:S06]  /*70d0*/  @!P0 BRA `(.L_x_150) ;  /* 0x0000000000348947 */ /* 0x000fec0003800000 */
[----:B------:R-:W-:-:S13]  /*70e0*/  FSETP.GTU.FTZ.AND P0, PT, |R0|, +INF , PT ;  /* 0x7f8000000000780b */ /* 0x000fda0003f1c200 */
[----:B------:R-:W-:Y:S01]  /*70f0*/  @P0 FADD.FTZ R4, R0, 1 ;  /* 0x3f80000000040421 */ /* 0x000fe20000010000 */
[----:B------:R-:W-:Y:S06]  /*7100*/  @P0 BRA `(.L_x_150) ;  /* 0x0000000000280947 */ /* 0x000fec0003800000 */
[----:B------:R-:W-:-:S13]  /*7110*/  FSETP.NEU.FTZ.AND P0, PT, |R0|, +INF , PT ;  /* 0x7f8000000000780b */ /* 0x000fda0003f1d200 */
[----:B------:R-:W-:-:S04]  /*7120*/  @P0 FFMA R5, R0, 1.84467440737095516160e+19, RZ ;  /* 0x5f80000000050823 */ /* 0x000fc800000000ff */
[----:B------:R-:W0:Y:S02]  /*7130*/  @P0 MUFU.RSQ R4, R5 ;  /* 0x0000000500040308 */ /* 0x000e240000001400 */
[----:B0-----:R-:W-:Y:S01]  /*7140*/  @P0 FMUL.FTZ R6, R5, R4 ;  /* 0x0000000405060220 */ /* 0x001fe20000410000 */
[----:B------:R-:W-:Y:S01]  /*7150*/  @P0 FMUL.FTZ R10, R4, 0.5 ;  /* 0x3f000000040a0820 */ /* 0x000fe20000410000 */
[----:B------:R-:W-:Y:S02]  /*7160*/  @!P0 MOV R4, R0 ;  /* 0x0000000000048202 */ /* 0x000fe40000000f00 */
[----:B------:R-:W-:-:S04]  /*7170*/  @P0 FADD.FTZ R9, -R6, -RZ ;  /* 0x800000ff06090221 */ /* 0x000fc80000010100 */
[----:B------:R-:W-:-:S04]  /*7180*/  @P0 FFMA R9, R6, R9, R5 ;  /* 0x0000000906090223 */ /* 0x000fc80000000005 */
[----:B------:R-:W-:-:S04]  /*7190*/  @P0 FFMA R9, R9, R10, R6 ;  /* 0x0000000a09090223 */ /* 0x000fc80000000006 */
[----:B------:R-:W-:-:S07]  /*71a0*/  @P0 FMUL.FTZ R4, R9, 2.3283064365386962891e-10 ;  /* 0x2f80000009040820 */ /* 0x000fce0000410000 */
.L_x_150:
[----:B------:R-:W-:Y:S01]  /*71b0*/  HFMA2 R5, -RZ, RZ, 0, 0 ;  /* 0x00000000ff057431 */ /* 0x000fe200000001ff */
[----:B------:R-:W-:Y:S02]  /*71c0*/  MOV R9, R4 ;  /* 0x0000000400097202 */ /* 0x000fe40000000f00 */
[----:B------:R-:W-:-:S04]  /*71d0*/  MOV R4, R11 ;  /* 0x0000000b00047202 */ /* 0x000fc80000000f00 */
[----:B------:R-:W-:Y:S05]  /*71e0*/  RET.REL.NODEC R4 `(_Z19sia2_edd_gpu_kernelPKfPKiS0_S0_S0_S2_S2_PfS3_S3_S3_S3_S3_ii) ;  /* 0xffffff8c04847950 */ /* 0x000fea0003c3ffff */
        .weak           $__internal_2_$__cuda_sm3x_div_rn_noftz_f32_slowpath
        .type           $__internal_2_$__cuda_sm3x_div_rn_noftz_f32_slowpath,@function
        .size           $__internal_2_$__cuda_sm3x_div_rn_noftz_f32_slowpath,(.L_x_165 - $__internal_2_$__cuda_sm3x_div_rn_noftz_f32_slowpath)
$__internal_2_$__cuda_sm3x_div_rn_noftz_f32_slowpath:
[----:B------:R-:W-:Y:S01]  /*71f0*/  SHF.R.U32.HI R5, RZ, 0x17, R45 ;  /* 0x00000017ff057819 */ /* 0x000fe2000001162d */
[----:B------:R-:W-:Y:S01]  /*7200*/  BSSY.RECONVERGENT B2, `(.L_x_151) ;  /* 0x0000063000027945 */ /* 0x000fe20003800200 */
[----:B------:R-:W-:Y:S02]  /*7210*/  SHF.R.U32.HI R42, RZ, 0x17, R43 ;  /* 0x00000017ff2a7819 */ /* 0x000fe4000001162b */
[----:B------:R-:W-:Y:S02]  /*7220*/  LOP3.LUT R5, R5, 0xff, RZ, 0xc0, !PT ;  /* 0x000000ff05057812 */ /* 0x000fe400078ec0ff */
[----:B------:R-:W-:Y:S02]  /*7230*/  LOP3.LUT R42, R42, 0xff, RZ, 0xc0, !PT ;  /* 0x000000ff2a2a7812 */ /* 0x000fe400078ec0ff */
[----:B------:R-:W-:Y:S02]  /*7240*/  IADD3 R4, PT, PT, R5, -0x1, RZ ;  /* 0xffffffff05047810 */ /* 0x000fe40007ffe0ff */
[----:B------:R-:W-:-:S02]  /*7250*/  IADD3 R39, PT, PT, R42, -0x1, RZ ;  /* 0xffffffff2a277810 */ /* 0x000fc40007ffe0ff */
[----:B------:R-:W-:Y:S02]  /*7260*/  ISETP.GT.U32.AND P0, PT, R4, 0xfd, PT ;  /* 0x000000fd0400780c */ /* 0x000fe40003f04070 */
[----:B------:R-:W-:Y:S02]  /*7270*/  MOV R44, R45 ;  /* 0x0000002d002c7202 */ /* 0x000fe40000000f00 */
[----:B------:R-:W-:-:S13]  /*7280*/  ISETP.GT.U32.OR P0, PT, R39, 0xfd, P0 ;  /* 0x000000fd2700780c */ /* 0x000fda0000704470 */
[----:B------:R-:W-:Y:S01]  /*7290*/  @!P0 MOV R37, RZ ;  /* 0x000000ff00258202 */ /* 0x000fe20000000f00 */
[----:B------:R-:W-:Y:S06]  /*72a0*/  @!P0 BRA `(.L_x_152) ;  /* 0x00000000005c8947 */ /* 0x000fec0003800000 */
[----:B------:R-:W-:Y:S02]  /*72b0*/  FSETP.GTU.FTZ.AND P0, PT, |R43|, +INF , PT ;  /* 0x7f8000002b00780b */ /* 0x000fe40003f1c200 */
[----:B------:R-:W-:-:S04]  /*72c0*/  FSETP.GTU.FTZ.AND P2, PT, |R45|, +INF , PT ;  /* 0x7f8000002d00780b */ /* 0x000fc80003f5c200 */
[----:B------:R-:W-:-:S13]  /*72d0*/  PLOP3.LUT P0, PT, P0, P2, PT, 0xf8, 0x8f ;  /* 0x00000000008f781c */ /* 0x000fda0000705f70 */
[----:B------:R-:W-:Y:S05]  /*72e0*/  @P0 BRA `(.L_x_153) ;  /* 0x00000004004c0947 */ /* 0x000fea0003800000 */
[----:B------:R-:W-:-:S13]  /*72f0*/  LOP3.LUT P0, RZ, R44, 0x7fffffff, R43, 0xc8, !PT ;  /* 0x7fffffff2cff7812 */ /* 0x000fda000780c82b */
[----:B------:R-:W-:Y:S05]  /*7300*/  @!P0 BRA `(.L_x_154) ;  /* 0x00000004003c8947 */ /* 0x000fea0003800000 */
[----:B------:R-:W-:Y:S02]  /*7310*/  FSETP.NEU.FTZ.AND P2, PT, |R43|, +INF , PT ;  /* 0x7f8000002b00780b */ /* 0x000fe40003f5d200 */
[----:B------:R-:W-:Y:S02]  /*7320*/  FSETP.NEU.FTZ.AND P3, PT, |R45|, +INF , PT ;  /* 0x7f8000002d00780b */ /* 0x000fe40003f7d200 */
[----:B------:R-:W-:-:S11]  /*7330*/  FSETP.NEU.FTZ.AND P0, PT, |R43|, +INF , PT ;  /* 0x7f8000002b00780b */ /* 0x000fd60003f1d200 */
[----:B------:R-:W-:Y:S05]  /*7340*/  @!P3 BRA !P2, `(.L_x_154) ;  /* 0x00000004002cb947 */ /* 0x000fea0005000000 */
[----:B------:R-:W-:-:S04]  /*7350*/  LOP3.LUT P2, RZ, R43, 0x7fffffff, RZ, 0xc0, !PT ;  /* 0x7fffffff2bff7812 */ /* 0x000fc8000784c0ff */
[----:B------:R-:W-:-:S13]  /*7360*/  PLOP3.LUT P2, PT, P3, P2, PT, 0x2f, 0xf2 ;  /* 0x0000000000f2781c */ /* 0x000fda0001f44577 */
[----:B------:R-:W-:Y:S05]  /*7370*/  @P2 BRA `(.L_x_155) ;  /* 0x0000000400182947 */ /* 0x000fea0003800000 */
[----:B------:R-:W-:-:S04]  /*7380*/  LOP3.LUT P2, RZ, R44, 0x7fffffff, RZ, 0xc0, !PT ;  /* 0x7fffffff2cff7812 */ /* 0x000fc8000784c0ff */
[----:B------:R-:W-:-:S13]  /*7390*/  PLOP3.LUT P0, PT, P0, P2, PT, 0x2f, 0xf2 ;  /* 0x0000000000f2781c */ /* 0x000fda0000704577 */
[----:B------:R-:W-:Y:S05]  /*73a0*/  @P0 BRA `(.L_x_156) ;  /* 0x0000000400000947 */ /* 0x000fea0003800000 */
[----:B------:R-:W-:Y:S02]  /*73b0*/  ISETP.GE.AND P0, PT, R39, RZ, PT ;  /* 0x000000ff2700720c */ /* 0x000fe40003f06270 */
[----:B------:R-:W-:-:S11]  /*73c0*/  ISETP.GE.AND P2, PT, R4, RZ, PT ;  /* 0x000000ff0400720c */ /* 0x000fd60003f46270 */
[----:B------:R-:W-:Y:S01]  /*73d0*/  @P0 MOV R37, RZ ;  /* 0x000000ff00250202 */ /* 0x000fe20000000f00 */
[----:B------:R-:W-:Y:S01]  /*73e0*/  @!P0 FFMA R43, R43, 1.84467440737095516160e+19, RZ ;  /* 0x5f8000002b2b8823 */ /* 0x000fe200000000ff */
[----:B------:R-:W-:Y:S01]  /*73f0*/  @!P0 MOV R37, 0xffffffc0 ;  /* 0xffffffc000258802 */ /* 0x000fe20000000f00 */
[----:B------:R-:W-:-:S03]  /*7400*/  @!P2 FFMA R44, R45, 1.84467440737095516160e+19, RZ ;  /* 0x5f8000002d2ca823 */ /* 0x000fc600000000ff */
[----:B------:R-:W-:-:S07]  /*7410*/  @!P2 IADD3 R37, PT, PT, R37, 0x40, RZ ;  /* 0x000000402525a810 */ /* 0x000fce0007ffe0ff */
.L_x_152:
[----:B------:R-:W-:Y:S01]  /*7420*/  LEA R49, R5, 0xc0800000, 0x17 ;  /* 0xc080000005317811 */ /* 0x000fe200078eb8ff */
[----:B------:R-:W-:Y:S01]  /*7430*/  BSSY.RECONVERGENT B3, `(.L_x_157) ;  /* 0x0000036000037945 */ /* 0x000fe20003800200 */
[----:B------:R-:W-:Y:S02]  /*7440*/  IADD3 R42, PT, PT, R42, -0x7f, RZ ;  /* 0xffffff812a2a7810 */ /* 0x000fe40007ffe0ff */
[----:B------:R-:W-:-:S04]  /*7450*/  IADD3 R49, PT, PT, -R49, R44, RZ ;  /* 0x0000002c31317210 */ /* 0x000fc80007ffe1ff */
[----:B------:R-:W0:Y:S01]  /*7460*/  MUFU.RCP R4, R49 ;  /* 0x0000003100047308 */ /* 0x000e220000001000 */
[----:B------:R-:W-:-:S04]  /*7470*/  FADD.FTZ R39, -R49, -RZ ;  /* 0x800000ff31277221 */ /* 0x000fc80000010100 */
[----:B0-----:R-:W-:-:S04]  /*7480*/  FFMA R41, R4, R39, 1 ;  /* 0x3f80000004297423 */ /* 0x001fc80000000027 */
[----:B------:R-:W-:Y:S01]  /*7490*/  FFMA R41, R4, R41, R4 ;  /* 0x0000002904297223 */ /* 0x000fe20000000004 */
[C---:B------:R-:W-:Y:S01]  /*74a0*/  IMAD R4, R42.reuse, -0x800000, R43 ;  /* 0xff8000002a047824 */ /* 0x040fe200078e022b */
[----:B------:R-:W-:-:S03]  /*74b0*/  IADD3 R42, PT, PT, R42, 0x7f, -R5 ;  /* 0x0000007f2a2a7810 */ /* 0x000fc60007ffe805 */
[----:B------:R-:W-:Y:S01]  /*74c0*/  FFMA R44, R4, R41, RZ ;  /* 0x00000029042c7223 */ /* 0x000fe200000000ff */
[----:B------:R-:W-:-:S03]  /*74d0*/  IADD3 R37, PT, PT, R42, R37, RZ ;  /* 0x000000252a257210 */ /* 0x000fc60007ffe0ff */
[----:B------:R-:W-:-:S04]  /*74e0*/  FFMA R43, R39, R44, R4 ;  /* 0x0000002c272b7223 */ /* 0x000fc80000000004 */
[----:B------:R-:W-:-:S04]  /*74f0*/  FFMA R44, R41, R43, R44 ;  /* 0x0000002b292c7223 */ /* 0x000fc8000000002c */
[----:B------:R-:W-:-:S04]  /*7500*/  FFMA R39, R39, R44, R4 ;  /* 0x0000002c27277223 */ /* 0x000fc80000000004 */
[----:B------:R-:W-:-:S05]  /*7510*/  FFMA R4, R41, R39, R44 ;  /* 0x0000002729047223 */ /* 0x000fca000000002c */
[----:B------:R-:W-:-:S04]  /*7520*/  SHF.R.U32.HI R5, RZ, 0x17, R4 ;  /* 0x00000017ff057819 */ /* 0x000fc80000011604 */
[----:B------:R-:W-:-:S04]  /*7530*/  LOP3.LUT R42, R5, 0xff, RZ, 0xc0, !PT ;  /* 0x000000ff052a7812 */ /* 0x000fc800078ec0ff */
[----:B------:R-:W-:-:S04]  /*7540*/  IADD3 R5, PT, PT, R42, R37, RZ ;  /* 0x000000252a057210 */ /* 0x000fc80007ffe0ff */
[----:B------:R-:W-:-:S04]  /*7550*/  IADD3 R42, PT, PT, R5, -0x1, RZ ;  /* 0xffffffff052a7810 */ /* 0x000fc80007ffe0ff */
[----:B------:R-:W-:-:S13]  /*7560*/  ISETP.GE.U32.AND P0, PT, R42, 0xfe, PT ;  /* 0x000000fe2a00780c */ /* 0x000fda0003f06070 */
[----:B------:R-:W-:Y:S05]  /*7570*/  @!P0 BRA `(.L_x_158) ;  /* 0x0000000000808947 */ /* 0x000fea0003800000 */
[----:B------:R-:W-:-:S13]  /*7580*/  ISETP.GT.AND P0, PT, R5, 0xfe, PT ;  /* 0x000000fe0500780c */ /* 0x000fda0003f04270 */
[----:B------:R-:W-:Y:S05]  /*7590*/  @P0 BRA `(.L_x_159) ;  /* 0x00000000006c0947 */ /* 0x000fea0003800000 */
[----:B------:R-:W-:-:S13]  /*75a0*/  ISETP.GE.AND P0, PT, R5, 0x1, PT ;  /* 0x000000010500780c */ /* 0x000fda0003f06270 */
[----:B------:R-:W-:Y:S05]  /*75b0*/  @P0 BRA `(.L_x_160) ;  /* 0x0000000000740947 */ /* 0x000fea0003800000 */
[----:B------:R-:W-:Y:S02]  /*75c0*/  ISETP.GE.AND P0, PT, R5, -0x18, PT ;  /* 0xffffffe80500780c */ /* 0x000fe40003f06270 */
[----:B------:R-:W-:-:S11]  /*75d0*/  LOP3.LUT R4, R4, 0x80000000, RZ, 0xc0, !PT ;  /* 0x8000000004047812 */ /* 0x000fd600078ec0ff */
[----:B------:R-:W-:Y:S05]  /*75e0*/  @!P0 BRA `(.L_x_160) ;  /* 0x0000000000688947 */ /* 0x000fea0003800000 */
[CCC-:B------:R-:W-:Y:S01]  /*75f0*/  FFMA.RZ R37, R41.reuse, R39.reuse, R44.reuse ;  /* 0x0000002729257223 */ /* 0x1c0fe2000000c02c */
[CCC-:B------:R-:W-:Y:S01]  /*7600*/  FFMA.RP R42, R41.reuse, R39.reuse, R44.reuse ;  /* 0x00000027292a7223 */ /* 0x1c0fe2000000802c */
[----:B------:R-:W-:Y:S01]  /*7610*/  FFMA.RM R41, R41, R39, R44 ;  /* 0x0000002729297223 */ /* 0x000fe2000000402c */
[----:B------:R-:W-:Y:S02]  /*7620*/  IADD3 R39, PT, PT, R5, 0x20, RZ ;  /* 0x0000002005277810 */ /* 0x000fe40007ffe0ff */
[----:B------:R-:W-:Y:S02]  /*7630*/  LOP3.LUT R37, R37, 0x7fffff, RZ, 0xc0, !PT ;  /* 0x007fffff25257812 */ /* 0x000fe400078ec0ff */
[----:B------:R-:W-:Y:S02]  /*7640*/  ISETP.NE.AND P3, PT, R5, RZ, PT ;  /* 0x000000ff0500720c */ /* 0x000fe40003f65270 */
[----:B------:R-:W-:Y:S02]  /*7650*/  LOP3.LUT R44, R37, 0x800000, RZ, 0xfc, !PT ;  /* 0x00800000252c7812 */ /* 0x000fe400078efcff */
[----:B------:R-:W-:-:S02]  /*7660*/  ISETP.NE.AND P2, PT, R5, RZ, PT ;  /* 0x000000ff0500720c */ /* 0x000fc40003f45270 */
[----:B------:R-:W-:Y:S02]  /*7670*/  IADD3 R5, PT, PT, -R5, RZ, RZ ;  /* 0x000000ff05057210 */ /* 0x000fe40007ffe1ff */
[----:B------:R-:W-:Y:S02]  /*7680*/  SHF.L.U32 R39, R44, R39, RZ ;  /* 0x000000272c277219 */ /* 0x000fe400000006ff */
[----:B------:R-:W-:Y:S02]  /*7690*/  FSETP.NEU.FTZ.AND P0, PT, R42, R41, PT ;  /* 0x000000292a00720b */ /* 0x000fe40003f1d000 */
[----:B------:R-:W-:Y:S02]  /*76a0*/  SEL R5, R5, RZ, P3 ;  /* 0x000000ff05057207 */ /* 0x000fe40001800000 */
[----:B------:R-:W-:Y:S02]  /*76b0*/  ISETP.NE.AND P2, PT, R39, RZ, P2 ;  /* 0x000000ff2700720c */ /* 0x000fe40001745270 */
[----:B------:R-:W-:-:S02]  /*76c0*/  SHF.R.U32.HI R44, RZ, R5, R44 ;  /* 0x00000005ff2c7219 */ /* 0x000fc4000001162c */
[----:B------:R-:W-:Y:S02]  /*76d0*/  PLOP3.LUT P0, PT, P0, P2, PT, 0xf8, 0x8f ;  /* 0x00000000008f781c */ /* 0x000fe40000705f70 */
[----:B------:R-:W-:Y:S02]  /*76e0*/  SHF.R.U32.HI R37, RZ, 0x1, R44 ;  /* 0x00000001ff257819 */ /* 0x000fe4000001162c */
[----:B------:R-:W-:-:S04]  /*76f0*/  SEL R42, RZ, 0x1, !P0 ;  /* 0x00000001ff2a7807 */ /* 0x000fc80004000000 */
[----:B------:R-:W-:-:S04]  /*7700*/  LOP3.LUT R5, R42, 0x1, R37, 0xf8, !PT ;  /* 0x000000012a057812 */ /* 0x000fc800078ef825 */
[----:B------:R-:W-:-:S04]  /*7710*/  LOP3.LUT R44, R5, R44, RZ, 0xc0, !PT ;  /* 0x0000002c052c7212 */ /* 0x000fc800078ec0ff */
[----:B------:R-:W-:-:S04]  /*7720*/  IADD3 R37, PT, PT, R37, R44, RZ ;  /* 0x0000002c25257210 */ /* 0x000fc80007ffe0ff */
[----:B------:R-:W-:Y:S01]  /*7730*/  LOP3.LUT R4, R37, R4, RZ, 0xfc, !PT ;  /* 0x0000000425047212 */ /* 0x000fe200078efcff */
[----:B------:R-:W-:Y:S06]  /*7740*/  BRA `(.L_x_160) ;  /* 0x0000000000107947 */ /* 0x000fec0003800000 */
.L_x_159:
[----:B------:R-:W-:-:S04]  /*7750*/  LOP3.LUT R4, R4, 0x80000000, RZ, 0xc0, !PT ;  /* 0x8000000004047812 */ /* 0x000fc800078ec0ff */
[----:B------:R-:W-:Y:S01]  /*7760*/  LOP3.LUT R4, R4, 0x7f800000, RZ, 0xfc, !PT ;  /* 0x7f80000004047812 */ /* 0x000fe200078efcff */
[----:B------:R-:W-:Y:S06]  /*7770*/  BRA `(.L_x_160) ;  /* 0x0000000000047947 */ /* 0x000fec0003800000 */
.L_x_158:
[----:B------:R-:W-:-:S07]  /*7780*/  LEA R4, R37, R4, 0x17 ;  /* 0x0000000425047211 */ /* 0x000fce00078eb8ff */
.L_x_160:
[----:B------:R-:W-:Y:S05]  /*7790*/  BSYNC.RECONVERGENT B3 ;  /* 0x0000000000037941 */ /* 0x000fea0003800200 */
.L_x_157:
[----:B------:R-:W-:Y:S05]  /*77a0*/  BRA `(.L_x_161) ;  /* 0x0000000000207947 */ /* 0x000fea0003800000 */
.L_x_156:
[----:B------:R-:W-:-:S04]  /*77b0*/  LOP3.LUT R43, R44, 0x80000000, R43, 0x48, !PT ;  /* 0x800000002c2b7812 */ /* 0x000fc800078e482b */
[----:B------:R-:W-:Y:S01]  /*77c0*/  LOP3.LUT R4, R43, 0x7f800000, RZ, 0xfc, !PT ;  /* 0x7f8000002b047812 */ /* 0x000fe200078efcff */
[----:B------:R-:W-:Y:S06]  /*77d0*/  BRA `(.L_x_161) ;  /* 0x0000000000147947 */ /* 0x000fec0003800000 */
.L_x_155:
[----:B------:R-:W-:Y:S01]  /*77e0*/  LOP3.LUT R4, R44, 0x80000000, R43, 0x48, !PT ;  /* 0x800000002c047812 */ /* 0x000fe200078e482b */
[----:B------:R-:W-:Y:S06]  /*77f0*/  BRA `(.L_x_161) ;  /* 0x00000000000c7947 */ /* 0x000fec0003800000 */
.L_x_154:
[----:B------:R-:W0:Y:S01]  /*7800*/  MUFU.RSQ R4, -QNAN ;  /* 0xffc0000000047908 */ /* 0x000e220000001400 */
[----:B------:R-:W-:Y:S05]  /*7810*/  BRA `(.L_x_161) ;  /* 0x0000000000047947 */ /* 0x000fea0003800000 */
.L_x_153:
[----:B------:R-:W-:-:S07]  /*7820*/  FADD.FTZ R4, R43, R45 ;  /* 0x0000002d2b047221 */ /* 0x000fce0000010000 */
.L_x_161:
[----:B------:R-:W-:Y:S05]  /*7830*/  BSYNC.RECONVERGENT B2 ;  /* 0x0000000000027941 */ /* 0x000fea0003800200 */
.L_x_151:
[----:B------:R-:W-:-:S04]  /*7840*/  HFMA2 R41, -RZ, RZ, 0, 0 ;  /* 0x00000000ff297431 */ /* 0x000fc800000001ff */
[----:B0-----:R-:W-:Y:S05]  /*7850*/  RET.REL.NODEC R40 `(_Z19sia2_edd_gpu_kernelPKfPKiS0_S0_S0_S2_S2_PfS3_S3_S3_S3_S3_ii) ;  /* 0xffffff8428e87950 */ /* 0x001fea0003c3ffff */
.L_x_162:
[----:B------:R-:W-:-:S00]  /*7860*/  BRA `(.L_x_162) ;  /* 0xfffffffc00fc7947 */ /* 0x000fc0000383ffff */
[----:B------:R-:W-:-:S00]  /*7870*/  NOP ;  /* 0x0000000000007918 */ /* 0x000fc00000000000 */
        /* <DEDUP_REMOVED lines=8> */
.L_x_165:


//--------------------- .nv.shared.reserved.0     --------------------------
	.section	.nv.shared.reserved.0,"aw",@nobits
	.weak		__nv_reservedSMEM_offset_0_alias
	.size		__nv_reservedSMEM_offset_0_alias, 0, 64
	.other		__nv_reservedSMEM_offset_0_alias,@"STO_CUDA_RESERVED_SHARED STV_DEFAULT"
__nv_reservedSMEM_offset_0_alias:
	.zero		0
	.zero		64


//--------------------- .nv.constant0._Z19sia2_edd_gpu_kernelPKfPKiS0_S0_S0_S2_S2_PfS3_S3_S3_S3_S3_ii --------------------------
	.section	.nv.constant0._Z19sia2_edd_gpu_kernelPKfPKiS0_S0_S0_S2_S2_PfS3_S3_S3_S3_S3_ii,"a",@progbits
	.sectionflags	@""
	.align	4
.nv.constant0._Z19sia2_edd_gpu_kernelPKfPKiS0_S0_S0_S2_S2_PfS3_S3_S3_S3_S3_ii:
	.zero		1008


//--------------------- SYMBOLS --------------------------

	.type		.nv.reservedSmem.offset0,@object
	.size		.nv.reservedSmem.offset0,0x4
